def gluon_wgmma(
    a_ptr,
    b_ptr,
    c_ptr,
    M,
    N,
    K,
    stride_am,
    stride_bk,
    stride_cm,
    BLOCK_M: gl.constexpr,
    BLOCK_N: gl.constexpr,
    BLOCK_K: gl.constexpr,
    DTYPE: gl.constexpr,
    A_LAYOUT: gl.constexpr,
    B_LAYOUT: gl.constexpr,
    C_LAYOUT: gl.constexpr,
    B_SHAPE: gl.constexpr,
    TRANS_B: gl.constexpr,
    NUM_BUFFERS: gl.constexpr,
    NUM_WARPS: gl.constexpr,
):
    a_desc = tma.make_tensor_descriptor(
        a_ptr, [M, K], [stride_am, 1], [BLOCK_M, BLOCK_K], A_LAYOUT
    )
    b_desc = tma.make_tensor_descriptor(
        b_ptr,
        [N, K] if TRANS_B else [K, N],
        [stride_bk, 1],
        B_SHAPE,
        B_LAYOUT,
    )
    c_desc = tma.make_tensor_descriptor(
        c_ptr, [M, N], [stride_cm, 1], [BLOCK_M, BLOCK_N], C_LAYOUT
    )

    a_bufs = gl.allocate_shared_memory(
        DTYPE, [NUM_BUFFERS, BLOCK_M, BLOCK_K], A_LAYOUT
    )
    b_bufs = gl.allocate_shared_memory(DTYPE, [NUM_BUFFERS] + B_SHAPE, B_LAYOUT)

    pid_m = gl.program_id(0)
    pid_n = gl.program_id(1)
    off_m = pid_m * BLOCK_M
    off_n = pid_n * BLOCK_N

    mma_layout: gl.constexpr = pick_wgmma_layout(DTYPE, BLOCK_M, BLOCK_N, NUM_WARPS)
    acc = warpgroup_mma_init(
        gl.zeros((BLOCK_M, BLOCK_N), dtype=gl.float32, layout=mma_layout)
    )

    bars = gl.allocate_shared_memory(
        gl.int64, [NUM_BUFFERS, 1], mbarrier.MBarrierLayout()
    )
    for i in gl.static_range(NUM_BUFFERS):
        mbarrier.init(bars.index(i), count=1)
    idx = 0
    phase = 0

    for k in range(0, K, BLOCK_K):
        a = a_bufs.index(idx)
        b = b_bufs.index(idx)
        bar = bars.index(idx)
        mbarrier.expect(bar, a_desc.block_type.nbytes + b_desc.block_type.nbytes)
        tma.async_copy_global_to_shared(a_desc, [off_m, k], bar, a)
        tma.async_copy_global_to_shared(
            b_desc, [off_n, k] if TRANS_B else [k, off_n], bar, b
        )
        mbarrier.wait(bar, phase=phase)

        if TRANS_B:
            b = b.permute((1, 0))
        acc = warpgroup_mma_wait(num_outstanding=0, deps=(acc,))
        acc = warpgroup_mma(a, b, acc, is_async=True)

        idx += 1
        if idx == NUM_BUFFERS:
            idx = 0
            phase ^= 1

    acc = warpgroup_mma_wait(num_outstanding=0, deps=(acc,))
    for i in gl.static_range(NUM_BUFFERS):
        mbarrier.invalidate(bars.index(i))

    c_smem = gl.allocate_shared_memory(DTYPE, [BLOCK_M, BLOCK_N], C_LAYOUT)
    c_smem.store(acc.to(DTYPE))
    fence_async_shared()
    tma.async_copy_shared_to_global(c_desc, [off_m, off_n], c_smem)
    tma.store_wait(pendings=0)

# config = {"BLOCK_K": 32, "BLOCK_M": 128, "BLOCK_N": 64, "arch": "sm_90", "dtype": "fp16", "num_buffers": 4, "num_warps": 8, "trans_b": 0}
# arch = sm_90


// ===== COMPILED SASS (sm_90a) =====

	.target	sm_90a

	.elftype	@"ET_EXEC"


//--------------------- .note.nv.tkinfo           --------------------------
	.section	.note.nv.tkinfo,"",@"SHT_NOTE"
	.sectionflags	@"SHF_NOTE_NV_TKINFO"
	.tkinfo
        /*0018*/ 	.word	0x00000002
        /*0030*/ 	.string	""
        /*0030*/ 	.string	"ptxas"
        /*0030*/ 	.string	"Cuda compilation tools, release 13.0, V13.0.88"
        /*0030*/ 	.string	"Build cuda_13.0.r13.0/compiler.36424714_0"
        /*0030*/ 	.string	"-v  -suppress-debug-info  -lineinfo  -arch sm_90a "



//--------------------- .note.nv.cuinfo           --------------------------
	.section	.note.nv.cuinfo,"",@"SHT_NOTE"
	.sectionflags	@"SHF_NOTE_NV_CUINFO"
        /*0018*/ 	.short	0x0002
        /*001a*/ 	.short	0x005a
        /*001c*/ 	.short	0x0082
	.zero		2


//--------------------- .nv.info                  --------------------------
	.section	.nv.info,"",@"SHT_CUDA_INFO"
	.align	4


	//----- nvinfo : EIATTR_REGCOUNT
	.align		4
        /*0000*/ 	.byte	0x04, 0x2f
        /*0002*/ 	.short	(.L_1 - .L_0)
	.align		4
.L_0:
        /*0004*/ 	.word	index@(gluon_wgmma)
        /*0008*/ 	.word	0x0000003a


	//----- nvinfo : EIATTR_FRAME_SIZE
	.align		4
.L_1:
        /*000c*/ 	.byte	0x04, 0x11
        /*000e*/ 	.short	(.L_3 - .L_2)
	.align		4
.L_2:
        /*0010*/ 	.word	index@(gluon_wgmma)
        /*0014*/ 	.word	0x00000000


	//----- nvinfo : EIATTR_MIN_STACK_SIZE
	.align		4
.L_3:
        /*0018*/ 	.byte	0x04, 0x12
        /*001a*/ 	.short	(.L_5 - .L_4)
	.align		4
.L_4:
        /*001c*/ 	.word	index@(gluon_wgmma)
        /*0020*/ 	.word	0x00000000
.L_5:


//--------------------- .nv.compat                --------------------------
	.section	.nv.compat,"",@"SHT_CUDA_COMPAT_INFO"
	.align	4
        /*0000*/ 	.byte	0x02, 0x09, 0x01, 0x00, 0x02, 0x02, 0x04, 0x00, 0x02, 0x05, 0x05, 0x00, 0x03, 0x07, 0x01, 0x01
        /*0010*/ 	.byte	0x02, 0x03, 0x03, 0x00, 0x02, 0x06, 0x01, 0x00, 0x04, 0x0b, 0x08, 0x00, 0x00, 0x00, 0x00, 0x00
        /*0020*/ 	.byte	0x00, 0x00, 0x00, 0x00


//--------------------- .nv.info.gluon_wgmma      --------------------------
	.section	.nv.info.gluon_wgmma,"",@"SHT_CUDA_INFO"
	.sectionflags	@""
	.align	4


	//----- nvinfo : EIATTR_CUDA_API_VERSION
	.align		4
        /*0000*/ 	.byte	0x04, 0x37
        /*0002*/ 	.short	(.L_7 - .L_6)
.L_6:
        /*0004*/ 	.word	0x00000082


	//----- nvinfo : EIATTR_KPARAM_INFO
	.align		4
.L_7:
        /*0008*/ 	.byte	0x04, 0x17
        /*000a*/ 	.short	(.L_9 - .L_8)
.L_8:
        /*000c*/ 	.word	0x00000000
        /*0010*/ 	.short	0x000a
        /*0012*/ 	.short	0x0048
        /*0014*/ 	.byte	0x00, 0xf4, 0x21, 0x00


	//----- nvinfo : EIATTR_KPARAM_INFO
	.align		4
.L_9:
        /*0018*/ 	.byte	0x04, 0x17
        /*001a*/ 	.short	(.L_11 - .L_10)
.L_10:
        /*001c*/ 	.word	0x00000000
        /*0020*/ 	.short	0x0009
        /*0022*/ 	.short	0x0040
        /*0024*/ 	.byte	0x00, 0xf4, 0x21, 0x00


	//----- nvinfo : EIATTR_KPARAM_INFO
	.align		4
.L_11:
        /*0028*/ 	.byte	0x04, 0x17
        /*002a*/ 	.short	(.L_13 - .L_12)
.L_12:
        /*002c*/ 	.word	0x00000000
        /*0030*/ 	.short	0x0008
        /*0032*/ 	.short	0x0038
        /*0034*/ 	.byte	0x00, 0xf0, 0x21, 0x00


	//----- nvinfo : EIATTR_KPARAM_INFO
	.align		4
.L_13:
        /*0038*/ 	.byte	0x04, 0x17
        /*003a*/ 	.short	(.L_15 - .L_14)
.L_14:
        /*003c*/ 	.word	0x00000000
        /*0040*/ 	.short	0x0007
        /*0042*/ 	.short	0x0030
        /*0044*/ 	.byte	0x00, 0xf0, 0x21, 0x00


	//----- nvinfo : EIATTR_KPARAM_INFO
	.align		4
.L_15:
        /*0048*/ 	.byte	0x04, 0x17
        /*004a*/ 	.short	(.L_17 - .L_16)
.L_16:
        /*004c*/ 	.word	0x00000000
        /*0050*/ 	.short	0x0006
        /*0052*/ 	.short	0x0028
        /*0054*/ 	.byte	0x00, 0xf0, 0x21, 0x00


	//----- nvinfo : EIATTR_KPARAM_INFO
	.align		4
.L_17:
        /*0058*/ 	.byte	0x04, 0x17
        /*005a*/ 	.short	(.L_19 - .L_18)
.L_18:
        /*005c*/ 	.word	0x00000000
        /*0060*/ 	.short	0x0005
        /*0062*/ 	.short	0x0020
        /*0064*/ 	.byte	0x00, 0xf0, 0x11, 0x00


	//----- nvinfo : EIATTR_KPARAM_INFO
	.align		4
.L_19:
        /*0068*/ 	.byte	0x04, 0x17
        /*006a*/ 	.short	(.L_21 - .L_20)
.L_20:
        /*006c*/ 	.word	0x00000000
        /*0070*/ 	.short	0x0004
        /*0072*/ 	.short	0x001c
        /*0074*/ 	.byte	0x00, 0xf0, 0x11, 0x00


	//----- nvinfo : EIATTR_KPARAM_INFO
	.align		4
.L_21:
        /*0078*/ 	.byte	0x04, 0x17
        /*007a*/ 	.short	(.L_23 - .L_22)
.L_22:
        /*007c*/ 	.word	0x00000000
        /*0080*/ 	.short	0x0003
        /*0082*/ 	.short	0x0018
        /*0084*/ 	.byte	0x00, 0xf0, 0x11, 0x00


	//----- nvinfo : EIATTR_KPARAM_INFO
	.align		4
.L_23:
        /*0088*/ 	.byte	0x04, 0x17
        /*008a*/ 	.short	(.L_25 - .L_24)
.L_24:
        /*008c*/ 	.word	0x00000000
        /*0090*/ 	.short	0x0002
        /*0092*/ 	.short	0x0010
        /*0094*/ 	.byte	0x00, 0xf4, 0x21, 0x00


	//----- nvinfo : EIATTR_KPARAM_INFO
	.align		4
.L_25:
        /*0098*/ 	.byte	0x04, 0x17
        /*009a*/ 	.short	(.L_27 - .L_26)
.L_26:
        /*009c*/ 	.word	0x00000000
        /*00a0*/ 	.short	0x0001
        /*00a2*/ 	.short	0x0008
        /*00a4*/ 	.byte	0x00, 0xf4, 0x21, 0x00


	//----- nvinfo : EIATTR_KPARAM_INFO
	.align		4
.L_27:
        /*00a8*/ 	.byte	0x04, 0x17
        /*00aa*/ 	.short	(.L_29 - .L_28)
.L_28:
        /*00ac*/ 	.word	0x00000000
        /*00b0*/ 	.short	0x0000
        /*00b2*/ 	.short	0x0000
        /*00b4*/ 	.byte	0x00, 0xf4, 0x21, 0x00


	//----- nvinfo : EIATTR_SPARSE_MMA_MASK
	.align		4
.L_29:
        /*00b8*/ 	.byte	0x03, 0x50
        /*00ba*/ 	.short	0x0000


	//----- nvinfo : EIATTR_MAXREG_COUNT
	.align		4
        /*00bc*/ 	.byte	0x03, 0x1b
        /*00be*/ 	.short	0x00ff


	//----- nvinfo : EIATTR_NUM_BARRIERS
	.align		4
        /*00c0*/ 	.byte	0x02, 0x4c
        /*00c2*/ 	.byte	0x01
	.zero		1


	//----- nvinfo : EIATTR_MERCURY_ISA_VERSION
	.align		4
        /*00c4*/ 	.byte	0x03, 0x5f
        /*00c6*/ 	.short	0x0101


	//----- nvinfo : EIATTR_INT_WARP_WIDE_INSTR_OFFSETS
	.align		4
        /*00c8*/ 	.byte	0x04, 0x31
        /*00ca*/ 	.short	(.L_31 - .L_30)


	//   ....[0]....
.L_30:
        /*00cc*/ 	.word	0x00001340


	//   ....[1]....
        /*00d0*/ 	.word	0x00001360


	//   ....[2]....
        /*00d4*/ 	.word	0x00001370


	//   ....[3]....
        /*00d8*/ 	.word	0x00001380


	//   ....[4]....
        /*00dc*/ 	.word	0x00001490


	//   ....[5]....
        /*00e0*/ 	.word	0x00001760


	//   ....[6]....
        /*00e4*/ 	.word	0x00001770


	//   ....[7]....
        /*00e8*/ 	.word	0x000017e0


	//   ....[8]....
        /*00ec*/ 	.word	0x000017f0


	//   ....[9]....
        /*00f0*/ 	.word	0x00001d40


	//   ....[10]....
        /*00f4*/ 	.word	0x00001d50


	//----- nvinfo : EIATTR_COOP_GROUP_MASK_REGIDS
	.align		4
.L_31:
        /*00f8*/ 	.byte	0x04, 0x29
        /*00fa*/ 	.short	(.L_33 - .L_32)


	//   ....[0]....
.L_32:
        /*00fc*/ 	.word	0xffffffff


	//   ....[1]....
        /*0100*/ 	.word	0xffffffff


	//   ....[2]....
        /*0104*/ 	.word	0xffffffff


	//----- nvinfo : EIATTR_COOP_GROUP_INSTR_OFFSETS
	.align		4
.L_33:
        /*0108*/ 	.byte	0x04, 0x28
        /*010a*/ 	.short	(.L_35 - .L_34)


	//   ....[0]....
.L_34:
        /*010c*/ 	.word	0x00000150


	//   ....[1]....
        /*0110*/ 	.word	0x00000720


	//   ....[2]....
        /*0114*/ 	.word	0x00000cd0


	//----- nvinfo : EIATTR_MBARRIER_INSTR_OFFSETS
	.align		4
.L_35:
        /*0118*/ 	.byte	0x04, 0x39
        /*011a*/ 	.short	(.L_37 - .L_36)


	//   ....[0]....
.L_36:
        /*011c*/ 	.word	0x000014e0
        /*0120*/ 	.word	0x000000ff
        /*0124*/ 	.word	0x0000c000
        /*0128*/ 	.short	0x0100
        /*012a*/ 	.byte	0x0c
	.zero		1


	//   ....[1]....
        /*012c*/ 	.word	0x00001500
        /*0130*/ 	.word	0x000000ff
        /*0134*/ 	.word	0x0000c008
        /*0138*/ 	.short	0x0100
        /*013a*/ 	.byte	0x0c
	.zero		1


	//   ....[2]....
        /*013c*/ 	.word	0x00001530
        /*0140*/ 	.word	0x000000ff
        /*0144*/ 	.word	0x0000c010
        /*0148*/ 	.short	0x0100
        /*014a*/ 	.byte	0x0c
	.zero		1


	//   ....[3]....
        /*014c*/ 	.word	0x00001550
        /*0150*/ 	.word	0x000000ff
        /*0154*/ 	.word	0x0000c018
        /*0158*/ 	.short	0x0100
        /*015a*/ 	.byte	0x0c
	.zero		1


	//   ....[4]....
        /*015c*/ 	.word	0x000018a0
        /*0160*/ 	.word	0x000000ff
        /*0164*/ 	.word	0x0000c000
        /*0168*/ 	.short	0x010a
        /*016a*/ 	.byte	0x14
	.zero		1


	//   ....[5]....
        /*016c*/ 	.word	0x00001be0
        /*0170*/ 	.word	0x000000ff
        /*0174*/ 	.word	0x0000c000
        /*0178*/ 	.short	0x0108
        /*017a*/ 	.byte	0x0c
	.zero		1


	//   ....[6]....
        /*017c*/ 	.word	0x00001d00
        /*0180*/ 	.word	0x000000ff
        /*0184*/ 	.word	0x0000c008
        /*0188*/ 	.short	0x0108
        /*018a*/ 	.byte	0x0c
	.zero		1


	//   ....[7]....
        /*018c*/ 	.word	0x00001d80
        /*0190*/ 	.word	0x000000ff
        /*0194*/ 	.word	0x0000c010
        /*0198*/ 	.short	0x0108
        /*019a*/ 	.byte	0x0c
	.zero		1


	//   ....[8]....
        /*019c*/ 	.word	0x00001da0
        /*01a0*/ 	.word	0x000000ff
        /*01a4*/ 	.word	0x0000c018
        /*01a8*/ 	.short	0x0108
        /*01aa*/ 	.byte	0x0c
	.zero		1


	//   ....[9]....
        /*01ac*/ 	.word	0x00001e70
        /*01b0*/ 	.word	0x000000ff
        /*01b4*/ 	.word	0x0000c000
        /*01b8*/ 	.short	0x010a
        /*01ba*/ 	.byte	0x14
	.zero		1


	//----- nvinfo : EIATTR_NUM_MBARRIERS
	.align		4
.L_37:
        /*01bc*/ 	.byte	0x03, 0x38
        /*01be*/ 	.short	0x0004


	//----- nvinfo : EIATTR_EXIT_INSTR_OFFSETS
	.align		4
        /*01c0*/ 	.byte	0x04, 0x1c
        /*01c2*/ 	.short	(.L_39 - .L_38)


	//   ....[0]....
.L_38:
        /*01c4*/ 	.word	0x00001e60


	//----- nvinfo : EIATTR_REQNTID
	.align		4
.L_39:
        /*01c8*/ 	.byte	0x04, 0x10
        /*01ca*/ 	.short	(.L_41 - .L_40)
.L_40:
        /*01cc*/ 	.word	0x00000100
        /*01d0*/ 	.word	0x00000001
        /*01d4*/ 	.word	0x00000001


	//----- nvinfo : EIATTR_CRS_STACK_SIZE
	.align		4
.L_41:
        /*01d8*/ 	.byte	0x04, 0x1e
        /*01da*/ 	.short	(.L_43 - .L_42)
.L_42:
        /*01dc*/ 	.word	0x00000000


	//----- nvinfo : EIATTR_CBANK_PARAM_SIZE
	.align		4
.L_43:
        /*01e0*/ 	.byte	0x03, 0x19
        /*01e2*/ 	.short	0x0050


	//----- nvinfo : EIATTR_PARAM_CBANK
	.align		4
        /*01e4*/ 	.byte	0x04, 0x0a
        /*01e6*/ 	.short	(.L_45 - .L_44)
	.align		4
.L_44:
        /*01e8*/ 	.word	index@(.nv.constant0.gluon_wgmma)
        /*01ec*/ 	.short	0x0210
        /*01ee*/ 	.short	0x0050


	//----- nvinfo : EIATTR_SW_WAR
	.align		4
.L_45:
        /*01f0*/ 	.byte	0x04, 0x36
        /*01f2*/ 	.short	(.L_47 - .L_46)
.L_46:
        /*01f4*/ 	.word	0x00000008
.L_47:


//--------------------- .nv.callgraph             --------------------------
	.section	.nv.callgraph,"",@"SHT_CUDA_CALLGRAPH"
	.align	4
	.sectionentsize	8
	.align		4
        /*0000*/ 	.word	0x00000000
	.align		4
        /*0004*/ 	.word	0xffffffff
	.align		4
        /*0008*/ 	.word	0x00000000
	.align		4
        /*000c*/ 	.word	0xfffffffe
	.align		4
        /*0010*/ 	.word	0x00000000
	.align		4
        /*0014*/ 	.word	0xfffffffd
	.align		4
        /*0018*/ 	.word	0x00000000
	.align		4
        /*001c*/ 	.word	0xfffffffc


//--------------------- .text.gluon_wgmma         --------------------------
	.section	.text.gluon_wgmma,"ax",@progbits
	.align	128
        .global         gluon_wgmma
        .type           gluon_wgmma,@function
        .size           gluon_wgmma,(.L_x_52 - gluon_wgmma)
        .other          gluon_wgmma,@"STO_CUDA_ENTRY STV_DEFAULT"
gluon_wgmma:
.text.gluon_wgmma:
[----:B------:R-:W-:Y:S01]  /*0000*/  LDC R1, c[0x0][0x28] ;  /* 0x00000a00ff017b82 */ /* 0x000fe20000000800 */
[----:B------:R-:W1:Y:S07]  /*0010*/  S2R R0, SR_TID.X ;  /* 0x0000000000007919 */ /* 0x000e6e0000002100 */
[----:B------:R-:W2:Y:S01]  /*0020*/  S2UR UR4, SR_CgaCtaId ;  /* 0x00000000000479c3 */ /* 0x000ea20000008800 */
[----:B------:R-:W-:Y:S01]  /*0030*/  UMOV UR12, 0x400 ;  /* 0x00000400000c7882 */ /* 0x000fe20000000000 */
[----:B------:R-:W-:Y:S01]  /*0040*/  ULDC UR6, c[0x0][0xc] ;  /* 0x0000030000067ab9 */ /* 0x000fe20000000800 */
[----:B------:R-:W-:Y:S01]  /*0050*/  ULDC.64 UR28, c[0x0][0x250] ;  /* 0x00009400001c7ab9 */ /* 0x000fe20000000a00 */
[----:B------:R-:W-:Y:S04]  /*0060*/  BSSY B0, `(.L_x_0) ;  /* 0x000001f000007945 */ /* 0x000fe80003800000 */
[----:B------:R-:W3:Y:S08]  /*0070*/  LDC R2, c[0x0][0x228] ;  /* 0x00008a00ff027b82 */ /* 0x000ef00000000800 */
[----:B------:R-:W4:Y:S08]  /*0080*/  LDC R8, c[0x0][0x230] ;  /* 0x00008c00ff087b82 */ /* 0x000f300000000800 */
[----:B------:R-:W-:Y:S01]  /*0090*/  S2UR UR30, SR_CTAID.Y ;  /* 0x00000000001e79c3 */ /* 0x000fe20000002600 */
[----:B--2---:R-:W-:-:S03]  /*00a0*/  ULEA UR12, UR4, UR12, 0x18 ;  /* 0x0000000c040c7291 */ /* 0x004fc6000f8ec03f */
[----:B------:R-:W-:Y:S01]  /*00b0*/  ULDC UR4, c[0x0][0x10] ;  /* 0x0000040000047ab9 */ /* 0x000fe20000000800 */
[----:B-1----:R-:W-:-:S03]  /*00c0*/  LOP3.LUT R6, R0, 0xff, RZ, 0xc0, !PT ;  /* 0x000000ff00067812 */ /* 0x002fc600078ec0ff */
[----:B------:R-:W1:Y:S01]  /*00d0*/  S2UR UR5, SR_CTAID.Z ;  /* 0x00000000000579c3 */ /* 0x000e620000002700 */
[----:B---3--:R-:W-:Y:S01]  /*00e0*/  VIADD R2, R2, 0xffffffff ;  /* 0xffffffff02027836 */ /* 0x008fe20000000000 */
[C---:B------:R-:W-:Y:S02]  /*00f0*/  ISETP.GE.U32.AND P0, PT, R6.reuse, 0x20, PT ;  /* 0x000000200600780c */ /* 0x040fe40003f06070 */
[C---:B------:R-:W-:Y:S02]  /*0100*/  ISETP.NE.U32.AND P2, PT, R6.reuse, RZ, PT ;  /* 0x000000ff0600720c */ /* 0x040fe40003f45070 */
[----:B------:R-:W-:Y:S02]  /*0110*/  LEA R11, R6, UR12, 0x2 ;  /* 0x0000000c060b7c11 */ /* 0x000fe4000f8e10ff */
[----:B------:R-:W2:Y:S01]  /*0120*/  S2UR UR31, SR_CTAID.X ;  /* 0x00000000001f79c3 */ /* 0x000ea20000002500 */
[----:B----4-:R-:W-:-:S06]  /*0130*/  VIADD R14, R8, 0xffffffff ;  /* 0xffffffff080e7836 */ /* 0x010fcc0000000000 */
[----:B------:R3:W-:Y:S01]  /*0140*/  @!P0 STS [R11], RZ ;  /* 0x000000ff0b008388 */ /* 0x0007e20000000800 */
[----:B------:R-:W-:-:S03]  /*0150*/  NOP ;  /* 0x0000000000007918 */ /* 0x000fc60000000000 */
[----:B------:R3:W-:Y:S01]  /*0160*/  @!P2 STS [UR12+0x24], R2 ;  /* 0x00002402ff00a988 */ /* 0x0007e2000800080c */
[----:B-1----:R-:W-:-:S03]  /*0170*/  UIMAD UR4, UR5, UR4, UR30 ;  /* 0x00000004050472a4 */ /* 0x002fc6000f8e021e */
[----:B------:R3:W-:Y:S01]  /*0180*/  @!P2 STS [UR12+0x20], R14 ;  /* 0x0000200eff00a988 */ /* 0x0007e2000800080c */
[----:B--2---:R-:W-:-:S04]  /*0190*/  UIMAD UR4, UR4, UR6, UR31 ;  /* 0x00000006040472a4 */ /* 0x004fc8000f8e021f */
[----:B------:R-:W-:-:S03]  /*01a0*/  UIMAD UR5, UR4, 0x180, URZ ;  /* 0x00000180040578a4 */ /* 0x000fc6000f8e023f */
[----:B------:R-:W-:Y:S01]  /*01b0*/  UMOV UR4, URZ ;  /* 0x0000003f00047c82 */ /* 0x000fe20008000000 */
[----:B------:R-:W-:-:S04]  /*01c0*/  UIADD3 UR24, UP0, UR5, UR28, URZ ;  /* 0x0000001c05187290 */ /* 0x000fc8000ff1e03f */
[----:B------:R-:W-:Y:S01]  /*01d0*/  ULEA.HI.X.SX32 UR25, UR5, UR29, 0x1, UP0 ;  /* 0x0000001d05197291 */ /* 0x000fe200080f0e3f */
[----:B---3--:R-:W-:Y:S11]  /*01e0*/  @P2 BRA `(.L_x_1) ;  /* 0x0000000000182947 */ /* 0x008ff60003800000 */
[----:B------:R-:W1:Y:S01]  /*01f0*/  LDS R3, [UR12+0x8] ;  /* 0x0000080cff037984 */ /* 0x000e620008000800 */
[----:B------:R-:W2:Y:S01]  /*0200*/  LDC.64 R12, c[0x0][0x210] ;  /* 0x00008400ff0c7b82 */ /* 0x000ea20000000a00 */
[----:B------:R-:W-:Y:S02]  /*0210*/  IMAD.MOV.U32 R4, RZ, RZ, 0x70 ;  /* 0x00000070ff047424 */ /* 0x000fe400078e00ff */
[----:B--2---:R2:W-:Y:S03]  /*0220*/  STS.64 [UR12], R12 ;  /* 0x0000000cff007988 */ /* 0x0045e60008000a0c */
[----:B-1----:R-:W-:-:S05]  /*0230*/  LOP3.LUT R3, R3, 0x10, R4, 0xd8, !PT ;  /* 0x0000001003037812 */ /* 0x002fca00078ed804 */
[----:B------:R2:W-:Y:S02]  /*0240*/  STS [UR12+0x8], R3 ;  /* 0x00000803ff007988 */ /* 0x0005e4000800080c */
.L_x_1:
[----:B------:R-:W-:Y:S05]  /*0250*/  BSYNC B0 ;  /* 0x0000000000007941 */ /* 0x000fea0003800000 */
.L_x_0:
[----:B------:R-:W-:Y:S04]  /*0260*/  BSSY B0, `(.L_x_2) ;  /* 0x000000a000007945 */ /* 0x000fe80003800000 */
[----:B------:R-:W-:Y:S05]  /*0270*/  @P2 BRA `(.L_x_3) ;  /* 0x0000000000202947 */ /* 0x000fea0003800000 */
[----:B--2---:R-:W1:Y:S01]  /*0280*/  LDS R3, [UR12+0x34] ;  /* 0x0000340cff037984 */ /* 0x004e620008000800 */
[----:B------:R-:W-:Y:S02]  /*0290*/  IMAD.MOV.U32 R4, RZ, RZ, 0x1f000000 ;  /* 0x1f000000ff047424 */ /* 0x000fe400078e00ff */
[----:B------:R-:W-:Y:S01]  /*02a0*/  @!P2 IMAD.MOV.U32 R5, RZ, RZ, 0x7f ;  /* 0x0000007fff05a424 */ /* 0x000fe200078e00ff */
[----:B------:R-:W2:Y:S02]  /*02b0*/  @!P2 LDS R10, [UR12+0x38] ;  /* 0x0000380cff0aa984 */ /* 0x000ea40008000800 */
[----:B-1----:R-:W-:Y:S02]  /*02c0*/  LOP3.LUT R3, R3, 0xff000000, R4, 0xb8, !PT ;  /* 0xff00000003037812 */ /* 0x002fe400078eb804 */
[----:B--2---:R-:W-:-:S03]  /*02d0*/  @!P2 LOP3.LUT R4, R10, 0xff, R5, 0xb8, !PT ;  /* 0x000000ff0a04a812 */ /* 0x004fc600078eb805 */
[----:B------:R1:W-:Y:S04]  /*02e0*/  STS [UR12+0x34], R3 ;  /* 0x00003403ff007988 */ /* 0x0003e8000800080c */
[----:B------:R1:W-:Y:S02]  /*02f0*/  @!P2 STS [UR12+0x38], R4 ;  /* 0x00003804ff00a988 */ /* 0x0003e4000800080c */
.L_x_3:
[----:B------:R-:W-:Y:S05]  /*0300*/  BSYNC B0 ;  /* 0x0000000000007941 */ /* 0x000fea0003800000 */
.L_x_2:
[----:B------:R-:W-:Y:S04]  /*0310*/  BSSY B0, `(.L_x_4) ;  /* 0x000000e000007945 */ /* 0x000fe80003800000 */
[----:B------:R-:W-:Y:S05]  /*0320*/  @P2 BRA `(.L_x_5) ;  /* 0x0000000000302947 */ /* 0x000fea0003800000 */
[----:B-1----:R-:W1:Y:S01]  /*0330*/  LDS R4, [UR12+0x34] ;  /* 0x0000340cff047984 */ /* 0x002e620008000800 */
[----:B--2---:R-:W2:Y:S03]  /*0340*/  LDC.64 R12, c[0x0][0x238] ;  /* 0x00008e00ff0c7b82 */ /* 0x004ea60000000a00 */
[----:B------:R-:W3:Y:S01]  /*0350*/  LDS R3, [UR12+0x1c] ;  /* 0x00001c0cff037984 */ /* 0x000ee20008000800 */
[C---:B--2---:R-:W-:Y:S01]  /*0360*/  SHF.L.U64.HI R10, R12.reuse, 0x1, R13 ;  /* 0x000000010c0a7819 */ /* 0x044fe2000001020d */
[----:B------:R-:W-:-:S03]  /*0370*/  IMAD.SHL.U32 R5, R12, 0x2, RZ ;  /* 0x000000020c057824 */ /* 0x000fc600078e00ff */
[--C-:B------:R-:W-:Y:S02]  /*0380*/  SHF.R.U32.HI R12, RZ, 0x4, R10.reuse ;  /* 0x00000004ff0c7819 */ /* 0x100fe4000001160a */
[----:B------:R-:W-:-:S05]  /*0390*/  SHF.R.U64 R5, R5, 0x4, R10 ;  /* 0x0000000405057819 */ /* 0x000fca000000120a */
[----:B------:R4:W-:Y:S01]  /*03a0*/  STS [UR12+0xc], R5 ;  /* 0x00000c05ff007988 */ /* 0x0009e2000800080c */
[----:B-1----:R-:W-:Y:S02]  /*03b0*/  LOP3.LUT R4, R4, 0x7, RZ, 0xb8, !PT ;  /* 0x0000000704047812 */ /* 0x002fe400078eb8ff */
[----:B---3--:R-:W-:-:S03]  /*03c0*/  LOP3.LUT R3, R3, 0xf, R12, 0xb8, !PT ;  /* 0x0000000f03037812 */ /* 0x008fc600078eb80c */
[----:B------:R4:W-:Y:S04]  /*03d0*/  STS [UR12+0x34], R4 ;  /* 0x00003404ff007988 */ /* 0x0009e8000800080c */
[----:B------:R4:W-:Y:S02]  /*03e0*/  STS [UR12+0x1c], R3 ;  /* 0x00001c03ff007988 */ /* 0x0009e4000800080c */
.L_x_5:
[----:B------:R-:W-:Y:S05]  /*03f0*/  BSYNC B0 ;  /* 0x0000000000007941 */ /* 0x000fea0003800000 */
.L_x_4:
[----:B------:R-:W-:Y:S04]  /*0400*/  BSSY B1, `(.L_x_6) ;  /* 0x000001a000017945 */ /* 0x000fe80003800000 */
[----:B------:R-:W-:Y:S04]  /*0410*/  BSSY B0, `(.L_x_7) ;  /* 0x0000015000007945 */ /* 0x000fe80003800000 */
[----:B------:R-:W-:Y:S05]  /*0420*/  @P2 BRA `(.L_x_8) ;  /* 0x0000000000202947 */ /* 0x000fea0003800000 */
[----:B-12-4-:R-:W1:Y:S02]  /*0430*/  LDS R3, [UR12+0x34] ;  /* 0x0000340cff037984 */ /* 0x016e640008000800 */
[----:B-1----:R-:W-:-:S05]  /*0440*/  LOP3.LUT R3, R3, 0x38, RZ, 0xb8, !PT ;  /* 0x0000003803037812 */ /* 0x002fca00078eb8ff */
[----:B------:R1:W-:Y:S01]  /*0450*/  STS [UR12+0x34], R3 ;  /* 0x00003403ff007988 */ /* 0x0003e2000800080c */
[----:B------:R-:W-:Y:S05]  /*0460*/  @P2 BRA `(.L_x_9) ;  /* 0x0000000000202947 */ /* 0x000fea0003800000 */
[----:B-1----:R-:W1:Y:S01]  /*0470*/  LDS R3, [UR12+0x8] ;  /* 0x0000080cff037984 */ /* 0x002e620008000800 */
[----:B------:R-:W-:-:S05]  /*0480*/  IMAD.MOV.U32 R4, RZ, RZ, 0x780 ;  /* 0x00000780ff047424 */ /* 0x000fca00078e00ff */
[----:B-1----:R-:W-:-:S05]  /*0490*/  LOP3.LUT R3, R3, 0x300, R4, 0xd8, !PT ;  /* 0x0000030003037812 */ /* 0x002fca00078ed804 */
[----:B------:R3:W-:Y:S02]  /*04a0*/  STS [UR12+0x8], R3 ;  /* 0x00000803ff007988 */ /* 0x0007e4000800080c */
.L_x_8:
[----:B------:R-:W-:Y:S05]  /*04b0*/  @P2 BRA `(.L_x_10) ;  /* 0x0000000000282947 */ /* 0x000fea0003800000 */
[----:B-1234-:R-:W1:Y:S02]  /*04c0*/  LDS R3, [UR12+0x8] ;  /* 0x0000080cff037984 */ /* 0x01ee640008000800 */
[----:B-1----:R-:W-:-:S05]  /*04d0*/  LOP3.LUT R3, R3, 0x1800, RZ, 0xb8, !PT ;  /* 0x0000180003037812 */ /* 0x002fca00078eb8ff */
[----:B------:R2:W-:Y:S02]  /*04e0*/  STS [UR12+0x8], R3 ;  /* 0x00000803ff007988 */ /* 0x0005e4000800080c */
.L_x_9:
[----:B------:R-:W-:Y:S05]  /*04f0*/  @P2 BREAK B0 ;  /* 0x0000000000002942 */ /* 0x000fea0003800000 */
[----:B------:R-:W-:Y:S05]  /*0500*/  @P2 BRA `(.L_x_11) ;  /* 0x0000000000242947 */ /* 0x000fea0003800000 */
[----:B------:R-:W3:Y:S01]  /*0510*/  LDS R4, [UR12+0x8] ;  /* 0x0000080cff047984 */ /* 0x000ee20008000800 */
[----:B-12---:R-:W-:-:S05]  /*0520*/  IMAD.MOV.U32 R3, RZ, RZ, 0x6000 ;  /* 0x00006000ff037424 */ /* 0x006fca00078e00ff */
[----:B---3--:R-:W-:-:S04]  /*0530*/  LOP3.LUT R3, R4, 0x4000, R3, 0xd8, !PT ;  /* 0x0000400004037812 */ /* 0x008fc800078ed803 */
[----:B------:R-:W-:-:S05]  /*0540*/  LOP3.LUT R3, R3, 0x400000, RZ, 0xb8, !PT ;  /* 0x0040000003037812 */ /* 0x000fca00078eb8ff */
[----:B------:R5:W-:Y:S02]  /*0550*/  STS [UR12+0x8], R3 ;  /* 0x00000803ff007988 */ /* 0x000be4000800080c */
.L_x_10:
[----:B------:R-:W-:Y:S05]  /*0560*/  BSYNC B0 ;  /* 0x0000000000007941 */ /* 0x000fea0003800000 */
.L_x_7:
[----:B-12345:R-:W1:Y:S02]  /*0570*/  @!P2 LDS R3, [UR12+0x8] ;  /* 0x0000080cff03a984 */ /* 0x03ee640008000800 */
[----:B-1----:R-:W-:-:S05]  /*0580*/  @!P2 LOP3.LUT R3, R3, 0x8000, RZ, 0xb8, !PT ;  /* 0x000080000303a812 */ /* 0x002fca00078eb8ff */
[----:B------:R3:W-:Y:S02]  /*0590*/  @!P2 STS [UR12+0x8], R3 ;  /* 0x00000803ff00a988 */ /* 0x0007e4000800080c */
.L_x_11:
[----:B------:R-:W-:Y:S05]  /*05a0*/  BSYNC B1 ;  /* 0x0000000000017941 */ /* 0x000fea0003800000 */
.L_x_6:
[----:B------:R-:W-:Y:S05]  /*05b0*/  WARPSYNC.ALL ;  /* 0x0000000000007948 */ /* 0x000fea0003800000 */
[----:B-123--:R-:W1:Y:S02]  /*05c0*/  LDC R3, c[0x0][0x22c] ;  /* 0x00008b00ff037b82 */ /* 0x00ee640000000800 */
[----:B-1----:R-:W-:Y:S01]  /*05d0*/  VIADD R3, R3, 0xffffffff ;  /* 0xffffffff03037836 */ /* 0x002fe20000000000 */
[----:B------:R-:W-:Y:S06]  /*05e0*/  @P0 BRA `(.L_x_12) ;  /* 0x0000000000280947 */ /* 0x000fec0003800000 */
[----:B------:R-:W1:Y:S01]  /*05f0*/  S2R R4, SR_LANEID ;  /* 0x0000000000047919 */ /* 0x000e620000000000 */
[----:B------:R-:W-:Y:S05]  /*0600*/  WARPSYNC.ALL ;  /* 0x0000000000007948 */ /* 0x000fea0003800000 */
[----:B-1----:R-:W-:-:S05]  /*0610*/  IMAD.SHL.U32 R7, R4, 0x4, RZ ;  /* 0x0000000404077824 */ /* 0x002fca00078e00ff */
[----:B------:R-:W1:Y:S01]  /*0620*/  LDS R9, [R7+UR12] ;  /* 0x0000000c07097984 */ /* 0x000e620008000800 */
[----:B------:R-:W-:-:S05]  /*0630*/  IADD3 R4, P1, R7, UR24, RZ ;  /* 0x0000001807047c10 */ /* 0x000fca000ff3e0ff */
[----:B------:R-:W-:-:S05]  /*0640*/  IMAD.X R5, RZ, RZ, UR25, P1 ;  /* 0x00000019ff057e24 */ /* 0x000fca00088e06ff */
[----:B-1----:R1:W2:Y:S01]  /*0650*/  ATOMG.E.EXCH.STRONG.GPU PT, RZ, [R4], R9 ;  /* 0x0000000904ff73a8 */ /* 0x0022a200041ee100 */
[----:B------:R-:W-:-:S04]  /*0660*/  DEPBAR {5,4,3,2,1,0} ;  /* 0x0000003f0000791a */ /* 0x000fc80000000000 */
[----:B------:R1:W-:Y:S01]  /*0670*/  UTMACCTL.IV [UR24] ;  /* 0x00000000180079b9 */ /* 0x0003e20008000000 */
[----:B------:R-:W-:Y:S01]  /*0680*/  NOP ;  /* 0x0000000000007918 */ /* 0x000fe20000000000 */
.L_x_12:
[----:B------:R-:W-:Y:S05]  /*0690*/  @P0 BRA `(.L_x_13) ;  /* 0x00000000000c0947 */ /* 0x000fea0003800000 */
[----:B------:R0:W-:Y:S01]  /*06a0*/  UTMACMDFLUSH ;  /* 0x00000000000079b7 */ /* 0x0001e20000000000 */
[----:B------:R-:W-:Y:S05]  /*06b0*/  @P0 BRA `(.L_x_13) ;  /* 0x0000000000040947 */ /* 0x000fea0003800000 */
[----:B------:R-:W-:-:S04]  /*06c0*/  DEPBAR.LE SB0, 0x0 ;  /* 0x000080000000791a */ /* 0x000fc80000000000 */
.L_x_13:
[----:B------:R-:W-:Y:S05]  /*06d0*/  WARPSYNC.ALL ;  /* 0x0000000000007948 */ /* 0x000fea0003800000 */
[----:B--2---:R-:W-:Y:S06]  /*06e0*/  BAR.SYNC.DEFER_BLOCKING 0x0 ;  /* 0x0000000000007b1d */ /* 0x004fec0000010000 */
[----:B------:R-:W-:Y:S02]  /*06f0*/  BSSY B1, `(.L_x_14) ;  /* 0x000000b000017945 */ /* 0x000fe40003800000 */
[----:B------:R-:W-:Y:S06]  /*0700*/  BAR.SYNC.DEFER_BLOCKING 0x0 ;  /* 0x0000000000007b1d */ /* 0x000fec0000010000 */
[----:B------:R2:W-:Y:S01]  /*0710*/  @!P0 STS [R11], RZ ;  /* 0x000000ff0b008388 */ /* 0x0005e20000000800 */
[----:B------:R-:W-:Y:S01]  /*0720*/  NOP ;  /* 0x0000000000007918 */ /* 0x000fe20000000000 */
[----:B------:R-:W-:Y:S05]  /*0730*/  @P2 BRA `(.L_x_15) ;  /* 0x0000000000182947 */ /* 0x000fea0003800000 */
[----:B-1----:R-:W1:Y:S01]  /*0740*/  LDS R4, [UR12+0x8] ;  /* 0x0000080cff047984 */ /* 0x002e620008000800 */
[----:B------:R-:W3:Y:S01]  /*0750*/  LDC.64 R12, c[0x0][0x218] ;  /* 0x00008600ff0c7b82 */ /* 0x000ee20000000a00 */
[----:B------:R-:W-:Y:S02]  /*0760*/  IMAD.MOV.U32 R5, RZ, RZ, 0x70 ;  /* 0x00000070ff057424 */ /* 0x000fe400078e00ff */
[----:B---3--:R3:W-:Y:S03]  /*0770*/  STS.64 [UR12], R12 ;  /* 0x0000000cff007988 */ /* 0x0087e60008000a0c */
[----:B-1----:R-:W-:-:S05]  /*0780*/  LOP3.LUT R4, R4, 0x10, R5, 0xd8, !PT ;  /* 0x0000001004047812 */ /* 0x002fca00078ed805 */
[----:B------:R3:W-:Y:S02]  /*0790*/  STS [UR12+0x8], R4 ;  /* 0x00000804ff007988 */ /* 0x0007e4000800080c */
.L_x_15:
[----:B-1----:R-:W-:Y:S05]  /*07a0*/  BSYNC B1 ;  /* 0x0000000000017941 */ /* 0x002fea0003800000 */
.L_x_14:
[----:B------:R-:W-:Y:S04]  /*07b0*/  BSSY B1, `(.L_x_16) ;  /* 0x000000a000017945 */ /* 0x000fe80003800000 */
[----:B------:R-:W-:Y:S05]  /*07c0*/  @P2 BRA `(.L_x_17) ;  /* 0x0000000000202947 */ /* 0x000fea0003800000 */
[----:B---3--:R-:W1:Y:S01]  /*07d0*/  LDS R4, [UR12+0x34] ;  /* 0x0000340cff047984 */ /* 0x008e620008000800 */
[----:B------:R-:W-:Y:S02]  /*07e0*/  IMAD.MOV.U32 R5, RZ, RZ, 0x3f000000 ;  /* 0x3f000000ff057424 */ /* 0x000fe400078e00ff */
[----:B------:R-:W-:Y:S01]  /*07f0*/  @!P2 IMAD.MOV.U32 R7, RZ, RZ, 0x1f ;  /* 0x0000001fff07a424 */ /* 0x000fe200078e00ff */
[----:B------:R-:W3:Y:S02]  /*0800*/  @!P2 LDS R10, [UR12+0x38] ;  /* 0x0000380cff0aa984 */ /* 0x000ee40008000800 */
[----:B-1----:R-:W-:Y:S02]  /*0810*/  LOP3.LUT R4, R4, 0xff000000, R5, 0xb8, !PT ;  /* 0xff00000004047812 */ /* 0x002fe400078eb805 */
[----:B---3--:R-:W-:-:S03]  /*0820*/  @!P2 LOP3.LUT R5, R10, 0xff, R7, 0xb8, !PT ;  /* 0x000000ff0a05a812 */ /* 0x008fc600078eb807 */
[----:B------:R1:W-:Y:S04]  /*0830*/  STS [UR12+0x34], R4 ;  /* 0x00003404ff007988 */ /* 0x0003e8000800080c */
[----:B------:R1:W-:Y:S02]  /*0840*/  @!P2 STS [UR12+0x38], R5 ;  /* 0x00003805ff00a988 */ /* 0x0003e4000800080c */
.L_x_17:
[----:B------:R-:W-:Y:S05]  /*0850*/  BSYNC B1 ;  /* 0x0000000000017941 */ /* 0x000fea0003800000 */
.L_x_16:
[----:B------:R-:W-:Y:S04]  /*0860*/  BSSY B1, `(.L_x_18) ;  /* 0x0000004000017945 */ /* 0x000fe80003800000 */
[----:B------:R-:W-:Y:S05]  /*0870*/  @P2 BRA `(.L_x_19) ;  /* 0x0000000000082947 */ /* 0x000fea0003800000 */
[----:B------:R4:W-:Y:S04]  /*0880*/  STS [UR12+0x24], R14 ;  /* 0x0000240eff007988 */ /* 0x0009e8000800080c */
[----:B------:R4:W-:Y:S02]  /*0890*/  STS [UR12+0x20], R3 ;  /* 0x00002003ff007988 */ /* 0x0009e4000800080c */
.L_x_19:
[----:B------:R-:W-:Y:S05]  /*08a0*/  BSYNC B1 ;  /* 0x0000000000017941 */ /* 0x000fea0003800000 */
.L_x_18:
[----:B------:R-:W-:Y:S04]  /*08b0*/  BSSY B1, `(.L_x_20) ;  /* 0x000000e000017945 */ /* 0x000fe80003800000 */
[----:B------:R-:W-:Y:S05]  /*08c0*/  @P2 BRA `(.L_x_21) ;  /* 0x0000000000302947 */ /* 0x000fea0003800000 */
[----:B-1----:R-:W1:Y:S01]  /*08d0*/  LDS R5, [UR12+0x34] ;  /* 0x0000340cff057984 */ /* 0x002e620008000800 */
[----:B---3--:R-:W3:Y:S03]  /*08e0*/  LDC.64 R12, c[0x0][0x240] ;  /* 0x00009000ff0c7b82 */ /* 0x008ee60000000a00 */
[----:B------:R-:W5:Y:S01]  /*08f0*/  LDS R4, [UR12+0x1c] ;  /* 0x00001c0cff047984 */ /* 0x000f620008000800 */
[C---:B---3--:R-:W-:Y:S01]  /*0900*/  SHF.L.U64.HI R10, R12.reuse, 0x1, R13 ;  /* 0x000000010c0a7819 */ /* 0x048fe2000001020d */
[----:B------:R-:W-:-:S03]  /*0910*/  IMAD.SHL.U32 R7, R12, 0x2, RZ ;  /* 0x000000020c077824 */ /* 0x000fc600078e00ff */
[--C-:B------:R-:W-:Y:S02]  /*0920*/  SHF.R.U32.HI R9, RZ, 0x4, R10.reuse ;  /* 0x00000004ff097819 */ /* 0x100fe4000001160a */
[----:B------:R-:W-:-:S05]  /*0930*/  SHF.R.U64 R7, R7, 0x4, R10 ;  /* 0x0000000407077819 */ /* 0x000fca000000120a */
[----:B------:R3:W-:Y:S01]  /*0940*/  STS [UR12+0xc], R7 ;  /* 0x00000c07ff007988 */ /* 0x0007e2000800080c */
[----:B-1----:R-:W-:Y:S02]  /*0950*/  LOP3.LUT R5, R5, 0x7, RZ, 0xb8, !PT ;  /* 0x0000000705057812 */ /* 0x002fe400078eb8ff */
[----:B-----5:R-:W-:-:S03]  /*0960*/  LOP3.LUT R4, R4, 0xf, R9, 0xb8, !PT ;  /* 0x0000000f04047812 */ /* 0x020fc600078eb809 */
[----:B------:R3:W-:Y:S04]  /*0970*/  STS [UR12+0x34], R5 ;  /* 0x00003405ff007988 */ /* 0x0007e8000800080c */
[----:B------:R3:W-:Y:S02]  /*0980*/  STS [UR12+0x1c], R4 ;  /* 0x00001c04ff007988 */ /* 0x0007e4000800080c */
.L_x_21:
[----:B------:R-:W-:Y:S05]  /*0990*/  BSYNC B1 ;  /* 0x0000000000017941 */ /* 0x000fea0003800000 */
.L_x_20:
[----:B------:R-:W-:Y:S04]  /*09a0*/  BSSY B2, `(.L_x_22) ;  /* 0x000001a000027945 */ /* 0x000fe80003800000 */
[----:B------:R-:W-:Y:S04]  /*09b0*/  BSSY B1, `(.L_x_23) ;  /* 0x0000015000017945 */ /* 0x000fe80003800000 */
[----:B------:R-:W-:Y:S05]  /*09c0*/  @P2 BRA `(.L_x_24) ;  /* 0x0000000000202947 */ /* 0x000fea0003800000 */
[----:B-1-3--:R-:W1:Y:S02]  /*09d0*/  LDS R4, [UR12+0x34] ;  /* 0x0000340cff047984 */ /* 0x00ae640008000800 */
[----:B-1----:R-:W-:-:S05]  /*09e0*/  LOP3.LUT R4, R4, 0x38, RZ, 0xb8, !PT ;  /* 0x0000003804047812 */ /* 0x002fca00078eb8ff */
[----:B------:R1:W-:Y:S01]  /*09f0*/  STS [UR12+0x34], R4 ;  /* 0x00003404ff007988 */ /* 0x0003e2000800080c */
[----:B------:R-:W-:Y:S05]  /*0a00*/  @P2 BRA `(.L_x_25) ;  /* 0x0000000000202947 */ /* 0x000fea0003800000 */
[----:B-1----:R-:W1:Y:S01]  /*0a10*/  LDS R4, [UR12+0x8] ;  /* 0x0000080cff047984 */ /* 0x002e620008000800 */
[----:B------:R-:W-:-:S05]  /*0a20*/  IMAD.MOV.U32 R5, RZ, RZ, 0x780 ;  /* 0x00000780ff057424 */ /* 0x000fca00078e00ff */
[----:B-1----:R-:W-:-:S05]  /*0a30*/  LOP3.LUT R4, R4, 0x300, R5, 0xd8, !PT ;  /* 0x0000030004047812 */ /* 0x002fca00078ed805 */
[----:B------:R5:W-:Y:S02]  /*0a40*/  STS [UR12+0x8], R4 ;  /* 0x00000804ff007988 */ /* 0x000be4000800080c */
.L_x_24:
[----:B------:R-:W-:Y:S05]  /*0a50*/  @P2 BRA `(.L_x_26) ;  /* 0x0000000000282947 */ /* 0x000fea0003800000 */
[----:B-1-3-5:R-:W1:Y:S02]  /*0a60*/  LDS R4, [UR12+0x8] ;  /* 0x0000080cff047984 */ /* 0x02ae640008000800 */
[----:B-1----:R-:W-:-:S05]  /*0a70*/  LOP3.LUT R4, R4, 0x1800, RZ, 0xb8, !PT ;  /* 0x0000180004047812 */ /* 0x002fca00078eb8ff */
[----:B------:R3:W-:Y:S02]  /*0a80*/  STS [UR12+0x8], R4 ;  /* 0x00000804ff007988 */ /* 0x0007e4000800080c */
.L_x_25:
[----:B------:R-:W-:Y:S05]  /*0a90*/  @P2 BREAK B1 ;  /* 0x0000000000012942 */ /* 0x000fea0003800000 */
[----:B------:R-:W-:Y:S05]  /*0aa0*/  @P2 BRA `(.L_x_27) ;  /* 0x0000000000242947 */ /* 0x000fea0003800000 */
[----:B-1-3--:R-:W1:Y:S01]  /*0ab0*/  LDS R4, [UR12+0x8] ;  /* 0x0000080cff047984 */ /* 0x00ae620008000800 */
[----:B------:R-:W-:-:S05]  /*0ac0*/  IMAD.MOV.U32 R5, RZ, RZ, 0x6000 ;  /* 0x00006000ff057424 */ /* 0x000fca00078e00ff */
[----:B-1----:R-:W-:-:S04]  /*0ad0*/  LOP3.LUT R4, R4, 0x6000, R5, 0xd8, !PT ;  /* 0x0000600004047812 */ /* 0x002fc800078ed805 */
[----:B------:R-:W-:-:S05]  /*0ae0*/  LOP3.LUT R4, R4, 0x400000, RZ, 0xb8, !PT ;  /* 0x0040000004047812 */ /* 0x000fca00078eb8ff */
[----:B------:R1:W-:Y:S02]  /*0af0*/  STS [UR12+0x8], R4 ;  /* 0x00000804ff007988 */ /* 0x0003e4000800080c */
.L_x_26:
[----:B------:R-:W-:Y:S05]  /*0b00*/  BSYNC B1 ;  /* 0x0000000000017941 */ /* 0x000fea0003800000 */
.L_x_23:
[----:B-1-3-5:R-:W1:Y:S02]  /*0b10*/  @!P2 LDS R4, [UR12+0x8] ;  /* 0x0000080cff04a984 */ /* 0x02ae640008000800 */
[----:B-1----:R-:W-:-:S05]  /*0b20*/  @!P2 LOP3.LUT R4, R4, 0x8000, RZ, 0xb8, !PT ;  /* 0x000080000404a812 */ /* 0x002fca00078eb8ff */
[----:B------:R5:W-:Y:S02]  /*0b30*/  @!P2 STS [UR12+0x8], R4 ;  /* 0x00000804ff00a988 */ /* 0x000be4000800080c */
.L_x_27:
[----:B------:R-:W-:Y:S05]  /*0b40*/  BSYNC B2 ;  /* 0x0000000000027941 */ /* 0x000fea0003800000 */
.L_x_22:
[----:B------:R-:W-:Y:S05]  /*0b50*/  WARPSYNC.ALL ;  /* 0x0000000000007948 */ /* 0x000fea0003800000 */
[----:B------:R-:W-:-:S04]  /*0b60*/  UIADD3 UR27, UR5, 0x80, URZ ;  /* 0x00000080051b7890 */ /* 0x000fc8000fffe03f */
[----:B------:R-:W-:-:S04]  /*0b70*/  UIADD3 UR26, UP0, UR27, UR28, URZ ;  /* 0x0000001c1b1a7290 */ /* 0x000fc8000ff1e03f */
[----:B------:R-:W-:Y:S01]  /*0b80*/  ULEA.HI.X.SX32 UR27, UR27, UR29, 0x1, UP0 ;  /* 0x0000001d1b1b7291 */ /* 0x000fe200080f0e3f */
[----:B------:R-:W-:Y:S11]  /*0b90*/  @P0 BRA `(.L_x_28) ;  /* 0x0000000000280947 */ /* 0x000ff60003800000 */
[----:B-1-3-5:R-:W1:Y:S01]  /*0ba0*/  S2R R4, SR_LANEID ;  /* 0x0000000000047919 */ /* 0x02ae620000000000 */
[----:B------:R-:W-:Y:S05]  /*0bb0*/  WARPSYNC.ALL ;  /* 0x0000000000007948 */ /* 0x000fea0003800000 */
[----:B-1----:R-:W-:-:S05]  /*0bc0*/  IMAD.SHL.U32 R9, R4, 0x4, RZ ;  /* 0x0000000404097824 */ /* 0x002fca00078e00ff */
[----:B------:R-:W1:Y:S01]  /*0bd0*/  LDS R7, [R9+UR12] ;  /* 0x0000000c09077984 */ /* 0x000e620008000800 */
[----:B------:R-:W-:-:S05]  /*0be0*/  IADD3 R4, P1, R9, UR26, RZ ;  /* 0x0000001a09047c10 */ /* 0x000fca000ff3e0ff */
[----:B------:R-:W-:-:S05]  /*0bf0*/  IMAD.X R5, RZ, RZ, UR27, P1 ;  /* 0x0000001bff057e24 */ /* 0x000fca00088e06ff */
[----:B-1----:R1:W3:Y:S01]  /*0c00*/  ATOMG.E.EXCH.STRONG.GPU PT, RZ, [R4], R7 ;  /* 0x0000000704ff73a8 */ /* 0x0022e200041ee100 */
[----:B------:R-:W-:-:S04]  /*0c10*/  DEPBAR {5,4,3,2,1,0} ;  /* 0x0000003f0000791a */ /* 0x000fc80000000000 */
[----:B------:R1:W-:Y:S01]  /*0c20*/  UTMACCTL.IV [UR26] ;  /* 0x000000001a0079b9 */ /* 0x0003e20008000000 */
[----:B------:R-:W-:Y:S01]  /*0c30*/  NOP ;  /* 0x0000000000007918 */ /* 0x000fe20000000000 */
.L_x_28:
[----:B------:R-:W-:Y:S05]  /*0c40*/  @P0 BRA `(.L_x_29) ;  /* 0x00000000000c0947 */ /* 0x000fea0003800000 */
[----:B------:R0:W-:Y:S01]  /*0c50*/  UTMACMDFLUSH ;  /* 0x00000000000079b7 */ /* 0x0001e20000000000 */
[----:B------:R-:W-:Y:S05]  /*0c60*/  @P0 BRA `(.L_x_29) ;  /* 0x0000000000040947 */ /* 0x000fea0003800000 */
[----:B------:R-:W-:-:S04]  /*0c70*/  DEPBAR.LE SB0, 0x0 ;  /* 0x000080000000791a */ /* 0x000fc80000000000 */
.L_x_29:
[----:B------:R-:W-:Y:S05]  /*0c80*/  WARPSYNC.ALL ;  /* 0x0000000000007948 */ /* 0x000fea0003800000 */
[----:B---3--:R-:W-:Y:S06]  /*0c90*/  BAR.SYNC.DEFER_BLOCKING 0x0 ;  /* 0x0000000000007b1d */ /* 0x008fec0000010000 */
[----:B------:R-:W-:Y:S02]  /*0ca0*/  BSSY B2, `(.L_x_30) ;  /* 0x000000b000027945 */ /* 0x000fe40003800000 */
[----:B------:R-:W-:Y:S06]  /*0cb0*/  BAR.SYNC.DEFER_BLOCKING 0x0 ;  /* 0x0000000000007b1d */ /* 0x000fec0000010000 */
[----:B------:R3:W-:Y:S01]  /*0cc0*/  @!P0 STS [R11], RZ ;  /* 0x000000ff0b008388 */ /* 0x0007e20000000800 */
[----:B------:R-:W-:Y:S01]  /*0cd0*/  NOP ;  /* 0x0000000000007918 */ /* 0x000fe20000000000 */
[----:B------:R-:W-:Y:S05]  /*0ce0*/  @P2 BRA `(.L_x_31) ;  /* 0x0000000000182947 */ /* 0x000fea0003800000 */
[----:B-1---5:R-:W1:Y:S01]  /*0cf0*/  LDS R4, [UR12+0x8] ;  /* 0x0000080cff047984 */ /* 0x022e620008000800 */
[----:B--23--:R-:W2:Y:S01]  /*0d00*/  LDC.64 R10, c[0x0][0x220] ;  /* 0x00008800ff0a7b82 */ /* 0x00cea20000000a00 */
[----:B------:R-:W-:Y:S02]  /*0d10*/  IMAD.MOV.U32 R5, RZ, RZ, 0x70 ;  /* 0x00000070ff057424 */ /* 0x000fe400078e00ff */
[----:B--2---:R2:W-:Y:S03]  /*0d20*/  STS.64 [UR12], R10 ;  /* 0x0000000aff007988 */ /* 0x0045e60008000a0c */
[----:B-1----:R-:W-:-:S05]  /*0d30*/  LOP3.LUT R4, R4, 0x10, R5, 0xd8, !PT ;  /* 0x0000001004047812 */ /* 0x002fca00078ed805 */
[----:B------:R2:W-:Y:S02]  /*0d40*/  STS [UR12+0x8], R4 ;  /* 0x00000804ff007988 */ /* 0x0005e4000800080c */
.L_x_31:
[----:B-1----:R-:W-:Y:S05]  /*0d50*/  BSYNC B2 ;  /* 0x0000000000027941 */ /* 0x002fea0003800000 */
.L_x_30:
[----:B------:R-:W-:Y:S04]  /*0d60*/  BSSY B3, `(.L_x_32) ;  /* 0x0000011000037945 */ /* 0x000fe80003800000 */
[----:B------:R-:W-:Y:S04]  /*0d70*/  BSSY B2, `(.L_x_33) ;  /* 0x000000e000027945 */ /* 0x000fe80003800000 */
[----:B------:R-:W-:Y:S05]  /*0d80*/  @P2 BRA `(.L_x_34) ;  /* 0x0000000000242947 */ /* 0x000fea0003800000 */
[----:B--2--5:R-:W1:Y:S01]  /*0d90*/  LDS R4, [UR12+0x34] ;  /* 0x0000340cff047984 */ /* 0x024e620008000800 */
[----:B------:R-:W-:-:S05]  /*0da0*/  IMAD.MOV.U32 R5, RZ, RZ, 0x3f000000 ;  /* 0x3f000000ff057424 */ /* 0x000fca00078e00ff */
[----:B-1----:R-:W-:-:S05]  /*0db0*/  LOP3.LUT R4, R4, 0xff000000, R5, 0xb8, !PT ;  /* 0xff00000004047812 */ /* 0x002fca00078eb805 */
[----:B------:R1:W-:Y:S01]  /*0dc0*/  STS [UR12+0x34], R4 ;  /* 0x00003404ff007988 */ /* 0x0003e2000800080c */
[----:B------:R-:W-:Y:S05]  /*0dd0*/  @P2 BRA `(.L_x_35) ;  /* 0x00000000001c2947 */ /* 0x000fea0003800000 */
[----:B-1----:R-:W1:Y:S01]  /*0de0*/  LDS R4, [UR12+0x38] ;  /* 0x0000380cff047984 */ /* 0x002e620008000800 */
[----:B------:R-:W-:-:S05]  /*0df0*/  IMAD.MOV.U32 R5, RZ, RZ, 0x7f ;  /* 0x0000007fff057424 */ /* 0x000fca00078e00ff */
[----:B-1----:R-:W-:-:S05]  /*0e00*/  LOP3.LUT R4, R4, 0xff, R5, 0xb8, !PT ;  /* 0x000000ff04047812 */ /* 0x002fca00078eb805 */
[----:B------:R1:W-:Y:S02]  /*0e10*/  STS [UR12+0x38], R4 ;  /* 0x00003804ff007988 */ /* 0x0003e4000800080c */
.L_x_34:
[----:B------:R-:W-:Y:S05]  /*0e20*/  @P2 BREAK B2 ;  /* 0x0000000000022942 */ /* 0x000fea0003800000 */
[----:B------:R-:W-:Y:S05]  /*0e30*/  @P2 BRA `(.L_x_36) ;  /* 0x00000000000c2947 */ /* 0x000fea0003800000 */
[----:B------:R1:W-:Y:S02]  /*0e40*/  STS [UR12+0x20], R3 ;  /* 0x00002003ff007988 */ /* 0x0003e4000800080c */
.L_x_35:
[----:B------:R-:W-:Y:S05]  /*0e50*/  BSYNC B2 ;  /* 0x0000000000027941 */ /* 0x000fea0003800000 */
.L_x_33:
[----:B------:R1:W-:Y:S02]  /*0e60*/  @!P2 STS [UR12+0x24], R2 ;  /* 0x00002402ff00a988 */ /* 0x0003e4000800080c */
.L_x_36:
[----:B------:R-:W-:Y:S05]  /*0e70*/  BSYNC B3 ;  /* 0x0000000000037941 */ /* 0x000fea0003800000 */
.L_x_32:
[----:B------:R-:W-:Y:S05]  /*0e80*/  WARPSYNC.ALL ;  /* 0x0000000000007948 */ /* 0x000fea0003800000 */
[----:B------:R-:W-:Y:S04]  /*0e90*/  BSSY B3, `(.L_x_37) ;  /* 0x000000e000037945 */ /* 0x000fe80003800000 */
[----:B------:R-:W-:Y:S05]  /*0ea0*/  @P2 BRA `(.L_x_38) ;  /* 0x0000000000302947 */ /* 0x000fea0003800000 */
[----:B-1--4-:R-:W1:Y:S01]  /*0eb0*/  LDS R3, [UR12+0x34] ;  /* 0x0000340cff037984 */ /* 0x012e620008000800 */
[----:B--2--5:R-:W2:Y:S03]  /*0ec0*/  LDC.64 R4, c[0x0][0x248] ;  /* 0x00009200ff047b82 */ /* 0x024ea60000000a00 */
[----:B------:R-:W4:Y:S01]  /*0ed0*/  LDS R2, [UR12+0x1c] ;  /* 0x00001c0cff027984 */ /* 0x000f220008000800 */
[C---:B--2---:R-:W-:Y:S01]  /*0ee0*/  SHF.L.U64.HI R5, R4.reuse, 0x1, R5 ;  /* 0x0000000104057819 */ /* 0x044fe20000010205 */
[----:B------:R-:W-:-:S03]  /*0ef0*/  IMAD.SHL.U32 R4, R4, 0x2, RZ ;  /* 0x0000000204047824 */ /* 0x000fc600078e00ff */
[--C-:B------:R-:W-:Y:S02]  /*0f00*/  SHF.R.U32.HI R7, RZ, 0x4, R5.reuse ;  /* 0x00000004ff077819 */ /* 0x100fe40000011605 */
[----:B------:R-:W-:-:S05]  /*0f10*/  SHF.R.U64 R4, R4, 0x4, R5 ;  /* 0x0000000404047819 */ /* 0x000fca0000001205 */
[----:B------:R2:W-:Y:S01]  /*0f20*/  STS [UR12+0xc], R4 ;  /* 0x00000c04ff007988 */ /* 0x0005e2000800080c */
[----:B-1----:R-:W-:Y:S02]  /*0f30*/  LOP3.LUT R3, R3, 0x7, RZ, 0xb8, !PT ;  /* 0x0000000703037812 */ /* 0x002fe400078eb8ff */
[----:B----4-:R-:W-:-:S03]  /*0f40*/  LOP3.LUT R2, R2, 0xf, R7, 0xb8, !PT ;  /* 0x0000000f02027812 */ /* 0x010fc600078eb807 */
[----:B------:R2:W-:Y:S04]  /*0f50*/  STS [UR12+0x34], R3 ;  /* 0x00003403ff007988 */ /* 0x0005e8000800080c */
[----:B------:R2:W-:Y:S02]  /*0f60*/  STS [UR12+0x1c], R2 ;  /* 0x00001c02ff007988 */ /* 0x0005e4000800080c */
.L_x_38:
[----:B------:R-:W-:Y:S05]  /*0f70*/  BSYNC B3 ;  /* 0x0000000000037941 */ /* 0x000fea0003800000 */
.L_x_37:
[----:B------:R-:W-:Y:S04]  /*0f80*/  BSSY B3, `(.L_x_39) ;  /* 0x000001a000037945 */ /* 0x000fe80003800000 */
[----:B------:R-:W-:Y:S04]  /*0f90*/  BSSY B4, `(.L_x_40) ;  /* 0x0000015000047945 */ /* 0x000fe80003800000 */
[----:B------:R-:W-:Y:S05]  /*0fa0*/  @P2 BRA `(.L_x_41) ;  /* 0x0000000000202947 */ /* 0x000fea0003800000 */
[----:B-12---:R-:W1:Y:S02]  /*0fb0*/  LDS R2, [UR12+0x34] ;  /* 0x0000340cff027984 */ /* 0x006e640008000800 */
[----:B-1----:R-:W-:-:S05]  /*0fc0*/  LOP3.LUT R2, R2, 0x38, RZ, 0xb8, !PT ;  /* 0x0000003802027812 */ /* 0x002fca00078eb8ff */
[----:B------:R1:W-:Y:S01]  /*0fd0*/  STS [UR12+0x34], R2 ;  /* 0x00003402ff007988 */ /* 0x0003e2000800080c */
[----:B------:R-:W-:Y:S05]  /*0fe0*/  @P2 BRA `(.L_x_42) ;  /* 0x0000000000202947 */ /* 0x000fea0003800000 */
[----:B-1----:R-:W1:Y:S01]  /*0ff0*/  LDS R2, [UR12+0x8] ;  /* 0x0000080cff027984 */ /* 0x002e620008000800 */
[----:B----4-:R-:W-:-:S05]  /*1000*/  IMAD.MOV.U32 R3, RZ, RZ, 0x780 ;  /* 0x00000780ff037424 */ /* 0x010fca00078e00ff */
[----:B-1----:R-:W-:-:S05]  /*1010*/  LOP3.LUT R2, R2, 0x300, R3, 0xd8, !PT ;  /* 0x0000030002027812 */ /* 0x002fca00078ed803 */
[----:B------:R1:W-:Y:S02]  /*1020*/  STS [UR12+0x8], R2 ;  /* 0x00000802ff007988 */ /* 0x0003e4000800080c */
.L_x_41:
[----:B------:R-:W-:Y:S05]  /*1030*/  @P2 BRA `(.L_x_43) ;  /* 0x0000000000282947 */ /* 0x000fea0003800000 */
[----:B-12---:R-:W1:Y:S02]  /*1040*/  LDS R2, [UR12+0x8] ;  /* 0x0000080cff027984 */ /* 0x006e640008000800 */
[----:B-1----:R-:W-:-:S05]  /*1050*/  LOP3.LUT R2, R2, 0x1800, RZ, 0xb8, !PT ;  /* 0x0000180002027812 */ /* 0x002fca00078eb8ff */
[----:B------:R2:W-:Y:S02]  /*1060*/  STS [UR12+0x8], R2 ;  /* 0x00000802ff007988 */ /* 0x0005e4000800080c */
.L_x_42:
[----:B------:R-:W-:Y:S05]  /*1070*/  @P2 BREAK B4 ;  /* 0x0000000000042942 */ /* 0x000fea0003800000 */
[----:B------:R-:W-:Y:S05]  /*1080*/  @P2 BRA `(.L_x_44) ;  /* 0x0000000000242947 */ /* 0x000fea0003800000 */
[----:B-12---:R-:W1:Y:S01]  /*1090*/  LDS R2, [UR12+0x8] ;  /* 0x0000080cff027984 */ /* 0x006e620008000800 */
[----:B----4-:R-:W-:-:S05]  /*10a0*/  IMAD.MOV.U32 R3, RZ, RZ, 0x6000 ;  /* 0x00006000ff037424 */ /* 0x010fca00078e00ff */
[----:B-1----:R-:W-:-:S04]  /*10b0*/  LOP3.LUT R2, R2, 0x6000, R3, 0xd8, !PT ;  /* 0x0000600002027812 */ /* 0x002fc800078ed803 */
[----:B------:R-:W-:-:S05]  /*10c0*/  LOP3.LUT R2, R2, 0x400000, RZ, 0xb8, !PT ;  /* 0x0040000002027812 */ /* 0x000fca00078eb8ff */
[----:B------:R1:W-:Y:S02]  /*10d0*/  STS [UR12+0x8], R2 ;  /* 0x00000802ff007988 */ /* 0x0003e4000800080c */
.L_x_43:
[----:B------:R-:W-:Y:S05]  /*10e0*/  BSYNC B4 ;  /* 0x0000000000047941 */ /* 0x000fea0003800000 */
.L_x_40:
[----:B-12---:R-:W1:Y:S02]  /*10f0*/  @!P2 LDS R2, [UR12+0x8] ;  /* 0x0000080cff02a984 */ /* 0x006e640008000800 */
[----:B-1----:R-:W-:-:S05]  /*1100*/  @!P2 LOP3.LUT R2, R2, 0x8000, RZ, 0xb8, !PT ;  /* 0x000080000202a812 */ /* 0x002fca00078eb8ff */
[----:B------:R1:W-:Y:S02]  /*1110*/  @!P2 STS [UR12+0x8], R2 ;  /* 0x00000802ff00a988 */ /* 0x0003e4000800080c */
.L_x_44:
[----:B------:R-:W-:Y:S05]  /*1120*/  BSYNC B3 ;  /* 0x0000000000037941 */ /* 0x000fea0003800000 */
.L_x_39:
[----:B------:R-:W-:Y:S05]  /*1130*/  WARPSYNC.ALL ;  /* 0x0000000000007948 */ /* 0x000fea0003800000 */
[----:B------:R-:W-:Y:S01]  /*1140*/  UIADD3 UR5, UR5, 0x100, URZ ;  /* 0x0000010005057890 */ /* 0x000fe2000fffe03f */
[----:B------:R-:W-:Y:S02]  /*1150*/  ISETP.GE.AND P1, PT, R8, 0x1, PT ;  /* 0x000000010800780c */ /* 0x000fe40003f26270 */
[----:B------:R-:W-:Y:S02]  /*1160*/  CS2R R24, SRZ ;  /* 0x0000000000187805 */ /* 0x000fe4000001ff00 */
[----:B------:R-:W-:Y:S01]  /*1170*/  CS2R R26, SRZ ;  /* 0x00000000001a7805 */ /* 0x000fe2000001ff00 */
[----:B------:R-:W-:Y:S01]  /*1180*/  UIADD3 UR28, UP0, UR5, UR28, URZ ;  /* 0x0000001c051c7290 */ /* 0x000fe2000ff1e03f */
[----:B------:R-:W-:-:S02]  /*1190*/  CS2R R28, SRZ ;  /* 0x00000000001c7805 */ /* 0x000fc4000001ff00 */
[----:B------:R-:W-:Y:S02]  /*11a0*/  CS2R R30, SRZ ;  /* 0x00000000001e7805 */ /* 0x000fe4000001ff00 */
[----:B------:R-:W-:Y:S01]  /*11b0*/  CS2R R32, SRZ ;  /* 0x0000000000207805 */ /* 0x000fe2000001ff00 */
[----:B------:R-:W-:Y:S01]  /*11c0*/  ULEA.HI.X.SX32 UR29, UR5, UR29, 0x1, UP0 ;  /* 0x0000001d051d7291 */ /* 0x000fe200080f0e3f */
[----:B------:R-:W-:Y:S01]  /*11d0*/  IMAD.MOV.U32 R34, RZ, RZ, RZ ;  /* 0x000000ffff227224 */ /* 0x000fe200078e00ff */
[----:B------:R-:W-:Y:S10]  /*11e0*/  @P0 BRA `(.L_x_45) ;  /* 0x0000000000280947 */ /* 0x000ff40003800000 */
[----:B-12---:R-:W5:Y:S01]  /*11f0*/  S2R R2, SR_LANEID ;  /* 0x0000000000027919 */ /* 0x006f620000000000 */
[----:B------:R-:W-:Y:S05]  /*1200*/  WARPSYNC.ALL ;  /* 0x0000000000007948 */ /* 0x000fea0003800000 */
[----:B-----5:R-:W-:-:S05]  /*1210*/  IMAD.SHL.U32 R4, R2, 0x4, RZ ;  /* 0x0000000402047824 */ /* 0x020fca00078e00ff */
[----:B------:R-:W1:Y:S01]  /*1220*/  LDS R5, [R4+UR12] ;  /* 0x0000000c04057984 */ /* 0x000e620008000800 */
[----:B------:R-:W-:-:S05]  /*1230*/  IADD3 R2, P3, R4, UR28, RZ ;  /* 0x0000001c04027c10 */ /* 0x000fca000ff7e0ff */
[----:B----4-:R-:W-:-:S05]  /*1240*/  IMAD.X R3, RZ, RZ, UR29, P3 ;  /* 0x0000001dff037e24 */ /* 0x010fca00098e06ff */
[----:B-1----:R1:W2:Y:S01]  /*1250*/  ATOMG.E.EXCH.STRONG.GPU PT, RZ, [R2], R5 ;  /* 0x0000000502ff73a8 */ /* 0x0022a200041ee100 */
[----:B------:R-:W-:-:S04]  /*1260*/  DEPBAR {5,4,3,2,1,0} ;  /* 0x0000003f0000791a */ /* 0x000fc80000000000 */
[----:B------:R1:W-:Y:S01]  /*1270*/  UTMACCTL.IV [UR28] ;  /* 0x000000001c0079b9 */ /* 0x0003e20008000000 */
[----:B------:R-:W-:Y:S01]  /*1280*/  NOP ;  /* 0x0000000000007918 */ /* 0x000fe20000000000 */
.L_x_45:
[----:B------:R-:W-:Y:S05]  /*1290*/  @P0 BRA `(.L_x_46) ;  /* 0x00000000000c0947 */ /* 0x000fea0003800000 */
[----:B------:R0:W-:Y:S01]  /*12a0*/  UTMACMDFLUSH ;  /* 0x00000000000079b7 */ /* 0x0001e20000000000 */
[----:B------:R-:W-:Y:S05]  /*12b0*/  @P0 BRA `(.L_x_46) ;  /* 0x0000000000040947 */ /* 0x000fea0003800000 */
[----:B------:R-:W-:-:S04]  /*12c0*/  DEPBAR.LE SB0, 0x0 ;  /* 0x000080000000791a */ /* 0x000fc80000000000 */
.L_x_46:
[----:B------:R-:W-:Y:S05]  /*12d0*/  WARPSYNC.ALL ;  /* 0x0000000000007948 */ /* 0x000fea0003800000 */
[----:B--2---:R-:W-:Y:S01]  /*12e0*/  BAR.SYNC.DEFER_BLOCKING 0x0 ;  /* 0x0000000000007b1d */ /* 0x004fe20000010000 */
[----:B------:R-:W-:Y:S01]  /*12f0*/  USHF.L.U32 UR19, UR31, 0x7, URZ ;  /* 0x000000071f137899 */ /* 0x000fe2000800063f */
[----:B------:R-:W-:Y:S01]  /*1300*/  IMAD.MOV.U32 R35, RZ, RZ, RZ ;  /* 0x000000ffff237224 */ /* 0x000fe200078e00ff */
[----:B------:R-:W-:Y:S02]  /*1310*/  CS2R R36, SRZ ;  /* 0x0000000000247805 */ /* 0x000fe4000001ff00 */
[----:B------:R-:W-:-:S02]  /*1320*/  CS2R R38, SRZ ;  /* 0x0000000000267805 */ /* 0x000fc4000001ff00 */
[----:B------:R-:W-:Y:S01]  /*1330*/  CS2R R40, SRZ ;  /* 0x0000000000287805 */ /* 0x000fe2000001ff00 */
[----:B------:R-:W-:Y:S01]  /*1340*/  VOTEU.ALL UP0, P2 ;  /* 0x00000000003f7886 */ /* 0x000fe20001000000 */
[----:B------:R-:W-:Y:S01]  /*1350*/  UMOV UR6, 0x1 ;  /* 0x0000000100067882 */ /* 0x000fe20000000000 */
[----:B------:R-:W-:Y:S01]  /*1360*/  VOTEU.ALL UP1, P2 ;  /* 0x00000000003f7886 */ /* 0x000fe20001020000 */
[----:B------:R-:W-:Y:S01]  /*1370*/  VOTEU.ALL UP2, P2 ;  /* 0x00000000003f7886 */ /* 0x000fe20001040000 */
[----:B------:R-:W-:Y:S01]  /*1380*/  VOTEU.ALL UP3, P2 ;  /* 0x00000000003f7886 */ /* 0x000fe20001060000 */
[----:B------:R-:W-:-:S04]  /*1390*/  @!UP0 UIADD3 UR8, -UR6, 0x100000, URZ ;  /* 0x0010000006088890 */ /* 0x000fc8000fffe13f */
[----:B------:R-:W-:Y:S02]  /*13a0*/  @!UP0 USHF.L.U32 UR9, UR8, 0xb, URZ ;  /* 0x0000000b08098899 */ /* 0x000fe4000800063f */
[----:B------:R-:W-:Y:S01]  /*13b0*/  @!UP0 USHF.L.U32 UR8, UR8, 0x1, URZ ;  /* 0x0000000108088899 */ /* 0x000fe2000800063f */
[----:B------:R-:W-:Y:S01]  /*13c0*/  CS2R R42, SRZ ;  /* 0x00000000002a7805 */ /* 0x000fe2000001ff00 */
        /* <DEDUP_REMOVED lines=12> */
[----:B------:R-:W-:Y:S01]  /*1490*/  VOTEU.ALL UP0, P2 ;  /* 0x00000000003f7886 */ /* 0x000fe20001000000 */
[----:B------:R-:W-:Y:S02]  /*14a0*/  CS2R R50, SRZ ;  /* 0x0000000000327805 */ /* 0x000fe4000001ff00 */
[----:B------:R-:W-:Y:S02]  /*14b0*/  CS2R R52, SRZ ;  /* 0x0000000000347805 */ /* 0x000fe4000001ff00 */
[----:B------:R-:W-:Y:S01]  /*14c0*/  CS2R R54, SRZ ;  /* 0x0000000000367805 */ /* 0x000fe2000001ff00 */
[----:B------:R-:W2:Y:S02]  /*14d0*/  FENCE.VIEW.ASYNC.S ;  /* 0x00000000000073c6 */ /* 0x000ea40000000000 */
[----:B--2---:R-:W2:Y:S02]  /*14e0*/  @!UP0 SYNCS.EXCH.64 URZ, [UR12+0xc000], UR8 ;  /* 0x00c000080c3f85b2 */ /* 0x004ea40008000100 */
[----:B--2---:R-:W-:Y:S06]  /*14f0*/  BAR.SYNC.DEFER_BLOCKING 0x0 ;  /* 0x0000000000007b1d */ /* 0x004fec0000010000 */
[----:B------:R2:W4:Y:S02]  /*1500*/  @!UP1 SYNCS.EXCH.64 URZ, [UR12+0xc008], UR10 ;  /* 0x00c0080a0c3f95b2 */ /* 0x0005240008000100 */
[----:B----4-:R-:W-:Y:S01]  /*1510*/  BAR.SYNC.DEFER_BLOCKING 0x0 ;  /* 0x0000000000007b1d */ /* 0x010fe20000010000 */
[----:B--2---:R-:W-:-:S05]  /*1520*/  USHF.L.U32 UR10, UR30, 0x6, URZ ;  /* 0x000000061e0a7899 */ /* 0x004fca000800063f */
[----:B------:R2:W4:Y:S02]  /*1530*/  @!UP2 SYNCS.EXCH.64 URZ, [UR12+0xc010], UR14 ;  /* 0x00c0100e0c3fa5b2 */ /* 0x0005240008000100 */
[----:B----4-:R-:W-:Y:S06]  /*1540*/  BAR.SYNC.DEFER_BLOCKING 0x0 ;  /* 0x0000000000007b1d */ /* 0x010fec0000010000 */
[----:B------:R2:W4:Y:S01]  /*1550*/  @!UP3 SYNCS.EXCH.64 URZ, [UR12+0xc018], UR6 ;  /* 0x00c018060c3fb5b2 */ /* 0x0005220008000100 */
[----:B------:R-:W-:Y:S05]  /*1560*/  @!P1 BRA `(.L_x_47) ;  /* 0x0000000400509947 */ /* 0x000fea0003800000 */
[----:B-1----:R-:W-:Y:S02]  /*1570*/  SHF.R.U32.HI R2, RZ, 0x5, R0 ;  /* 0x00000005ff027819 */ /* 0x002fe40000011600 */
[----:B------:R-:W-:Y:S02]  /*1580*/  CS2R R24, SRZ ;  /* 0x0000000000187805 */ /* 0x000fe4000001ff00 */
[----:B------:R-:W-:Y:S02]  /*1590*/  CS2R R26, SRZ ;  /* 0x00000000001a7805 */ /* 0x000fe4000001ff00 */
[----:B------:R-:W-:Y:S02]  /*15a0*/  CS2R R28, SRZ ;  /* 0x00000000001c7805 */ /* 0x000fe4000001ff00 */
[----:B------:R-:W-:Y:S02]  /*15b0*/  R2UR UR13, R2 ;  /* 0x00000000020d72ca */ /* 0x000fe400000e0000 */
[----:B------:R-:W-:-:S02]  /*15c0*/  CS2R R30, SRZ ;  /* 0x00000000001e7805 */ /* 0x000fc4000001ff00 */
[----:B------:R-:W-:Y:S02]  /*15d0*/  CS2R R32, SRZ ;  /* 0x0000000000207805 */ /* 0x000fe4000001ff00 */
[----:B------:R-:W-:Y:S02]  /*15e0*/  CS2R R34, SRZ ;  /* 0x0000000000227805 */ /* 0x000fe4000001ff00 */
[----:B------:R-:W-:Y:S02]  /*15f0*/  CS2R R36, SRZ ;  /* 0x0000000000247805 */ /* 0x000fe4000001ff00 */
[----:B------:R-:W-:Y:S02]  /*1600*/  CS2R R38, SRZ ;  /* 0x0000000000267805 */ /* 0x000fe4000001ff00 */
[----:B------:R-:W-:Y:S02]  /*1610*/  CS2R R40, SRZ ;  /* 0x0000000000287805 */ /* 0x000fe4000001ff00 */
[----:B------:R-:W-:-:S02]  /*1620*/  CS2R R42, SRZ ;  /* 0x00000000002a7805 */ /* 0x000fc4000001ff00 */
[----:B------:R-:W-:Y:S02]  /*1630*/  CS2R R44, SRZ ;  /* 0x00000000002c7805 */ /* 0x000fe4000001ff00 */
[----:B------:R-:W-:Y:S02]  /*1640*/  CS2R R46, SRZ ;  /* 0x00000000002e7805 */ /* 0x000fe4000001ff00 */
[----:B------:R-:W-:Y:S02]  /*1650*/  CS2R R48, SRZ ;  /* 0x0000000000307805 */ /* 0x000fe4000001ff00 */
[----:B------:R-:W-:Y:S02]  /*1660*/  CS2R R50, SRZ ;  /* 0x0000000000327805 */ /* 0x000fe4000001ff00 */
[----:B------:R-:W-:Y:S02]  /*1670*/  CS2R R52, SRZ ;  /* 0x0000000000347805 */ /* 0x000fe4000001ff00 */
[----:B------:R-:W-:Y:S01]  /*1680*/  CS2R R54, SRZ ;  /* 0x0000000000367805 */ /* 0x000fe2000001ff00 */
[----:B------:R-:W-:Y:S01]  /*1690*/  UMOV UR5, URZ ;  /* 0x0000003f00057c82 */ /* 0x000fe20008000000 */
[----:B------:R-:W-:-:S05]  /*16a0*/  UMOV UR18, URZ ;  /* 0x0000003f00127c82 */ /* 0x000fca0008000000 */
.L_x_49:
[----:B----4-:R-:W-:Y:S01]  /*16b0*/  BAR.SYNC.DEFER_BLOCKING 0x0 ;  /* 0x0000000000007b1d */ /* 0x010fe20000010000 */
[----:B------:R-:W-:Y:S01]  /*16c0*/  ULEA UR20, UR5, UR12, 0x3 ;  /* 0x0000000c05147291 */ /* 0x000fe2000f8e183f */
[----:B------:R-:W-:Y:S01]  /*16d0*/  @!P2 IMAD.MOV.U32 R2, RZ, RZ, 0x3000 ;  /* 0x00003000ff02a424 */ /* 0x000fe200078e00ff */
[----:B------:R-:W-:Y:S01]  /*16e0*/  ELECT P0, URZ, PT ;  /* 0x00000000003f782f */ /* 0x000fe20003800000 */
[----:B------:R-:W-:-:S03]  /*16f0*/  ULEA UR16, UR5, UR12, 0xd ;  /* 0x0000000c05107291 */ /* 0x000fc6000f8e683f */
[----:B------:R-:W-:Y:S02]  /*1700*/  ISETP.LT.U32.AND P0, PT, R6, 0x20, P0 ;  /* 0x000000200600780c */ /* 0x000fe40000701070 */
[----:B------:R-:W-:Y:S01]  /*1710*/  ELECT P1, URZ, PT ;  /* 0x00000000003f782f */ /* 0x000fe20003820000 */
[----:B------:R-:W-:-:S03]  /*1720*/  ULEA UR8, UR5, UR12, 0xc ;  /* 0x0000000c05087291 */ /* 0x000fc6000f8e603f */
[----:B------:R-:W-:Y:S01]  /*1730*/  ISETP.LT.U32.AND P1, PT, R6, 0x20, P1 ;  /* 0x000000200600780c */ /* 0x000fe20000f21070 */
[----:B------:R-:W-:Y:S01]  /*1740*/  UMOV UR11, UR18 ;  /* 0x00000012000b7c82 */ /* 0x000fe20008000000 */
[----:B------:R-:W-:-:S05]  /*1750*/  UIADD3 UR8, UR8, 0x8000, URZ ;  /* 0x0000800008087890 */ /* 0x000fca000fffe03f */
[----:B------:R-:W-:Y:S01]  /*1760*/  VOTEU.ANY UP0, P0 ;  /* 0x00000000003f7886 */ /* 0x000fe20000000100 */
[----:B------:R-:W-:Y:S01]  /*1770*/  VOTEU.ANY UP2, P0 ;  /* 0x00000000003f7886 */ /* 0x000fe20000040100 */
[----:B------:R1:W-:Y:S01]  /*1780*/  @!P2 SYNCS.ARRIVE.TRANS64 RZ, [UR20+0xc000], R2 ;  /* 0x00c00002ffffa9a7 */ /* 0x0003e20008000014 */
[----:B------:R4:W-:Y:S06]  /*1790*/  MEMBAR.ALL.CTA ;  /* 0x0000000000007992 */ /* 0x0009ec0000008000 */
[----:B----4-:R-:W4:Y:S01]  /*17a0*/  FENCE.VIEW.ASYNC.S ;  /* 0x00000000000073c6 */ /* 0x010f220000000000 */
[----:B------:R-:W-:Y:S01]  /*17b0*/  @UP0 UIADD3 UR17, UR20, 0xc000, URZ ;  /* 0x0000c00014110890 */ /* 0x000fe2000fffe03f */
[----:B--2---:R-:W-:Y:S01]  /*17c0*/  @UP0 UMOV UR6, UR24 ;  /* 0x0000001800060c82 */ /* 0x004fe20008000000 */
[----:B------:R-:W-:Y:S01]  /*17d0*/  @UP0 UMOV UR7, UR25 ;  /* 0x0000001900070c82 */ /* 0x000fe20008000000 */
[----:B----4-:R-:W-:Y:S01]  /*17e0*/  VOTEU.ANY UP1, P1 ;  /* 0x00000000003f7886 */ /* 0x010fe20000820100 */
[----:B------:R-:W-:Y:S01]  /*17f0*/  VOTEU.ANY UP3, P1 ;  /* 0x00000000003f7886 */ /* 0x000fe20000860100 */
[----:B-1----:R-:W-:-:S03]  /*1800*/  IMAD.U32 R2, RZ, RZ, UR4 ;  /* 0x00000004ff027e24 */ /* 0x002fc6000f8e00ff */
[----:B------:R-:W-:Y:S01]  /*1810*/  @UP1 UIADD3 UR9, UR20, 0xc000, URZ ;  /* 0x0000c00014091890 */ /* 0x000fe2000fffe03f */
[----:B------:R-:W-:Y:S01]  /*1820*/  @UP1 UMOV UR14, UR26 ;  /* 0x0000001a000e1c82 */ /* 0x000fe20008000000 */
[----:B------:R-:W-:Y:S01]  /*1830*/  @UP1 UMOV UR15, UR27 ;  /* 0x0000001b000f1c82 */ /* 0x000fe20008000000 */
[----:B------:R-:W-:Y:S01]  /*1840*/  SHF.L.U32 R2, R2, 0x1f, RZ ;  /* 0x0000001f02027819 */ /* 0x000fe200000006ff */
[----:B------:R-:W-:Y:S06]  /*1850*/  BAR.SYNC.DEFER_BLOCKING 0x0 ;  /* 0x0000000000007b1d */ /* 0x000fec0000010000 */
[----:B------:R1:W-:Y:S02]  /*1860*/  @UP2 UTMALDG.2D [UR16], [UR6] ;  /* 0x00000010060025b4 */ /* 0x0003e40008008000 */
[----:B------:R-:W-:Y:S06]  /*1870*/  BAR.SYNC.DEFER_BLOCKING 0x0 ;  /* 0x0000000000007b1d */ /* 0x000fec0000010000 */
[----:B------:R1:W-:Y:S02]  /*1880*/  @UP3 UTMALDG.2D [UR8], [UR14] ;  /* 0x000000080e0035b4 */ /* 0x0003e40008008000 */
[----:B------:R-:W-:Y:S06]  /*1890*/  BAR.SYNC.DEFER_BLOCKING 0x0 ;  /* 0x0000000000007b1d */ /* 0x000fec0000010000 */
[----:B------:R-:W2:Y:S02]  /*18a0*/  SYNCS.PHASECHK.TRANS64.TRYWAIT P0, [UR20+0xc000], R2 ;  /* 0x00c00002ff0075a7 */ /* 0x000ea40008000154 */
[----:B-12---:R-:W-:Y:S05]  /*18b0*/  @!P0 BRA `(.L_x_48) ;  /* 0x00000004006c8947 */ /* 0x006fea0003800000 */
.L_x_50:
[----:B------:R-:W-:Y:S01]  /*18c0*/  USHF.L.U32 UR6, UR13, 0x6, URZ ;  /* 0x000000060d067899 */ /* 0x000fe2000800063f */
[----:B------:R-:W-:Y:S02]  /*18d0*/  WARPGROUP.DEPBAR.LE gsb0, 0x0 ;  /* 0x00008000000079c5 */ /* 0x000fe40000010000 */
[----:B------:R-:W-:Y:S01]  /*18e0*/  USHF.R.U32.HI UR8, URZ, 0x4, UR8 ;  /* 0x000000043f087899 */ /* 0x000fe20008011608 */
[----:B------:R-:W-:Y:S01]  /*18f0*/  WARPGROUP.ARRIVE ;  /* 0x00000000000079c5 */ /* 0x000fe20000000000 */
[----:B------:R-:W-:Y:S01]  /*1900*/  ULOP3.LUT UR6, UR6, 0x100, URZ, 0xc0, !UPT ;  /* 0x0000010006067892 */ /* 0x000fe2000f8ec03f */
[----:B------:R-:W1:Y:S01]  /*1910*/  LDC R2, c[0x0][0x230] ;  /* 0x00008c00ff027b82 */ /* 0x000e620000000800 */
[----:B------:R-:W-:Y:S02]  /*1920*/  USGXT.U32 UR8, UR8, 0xe ;  /* 0x0000000e0808789a */ /* 0x000fe40008000000 */
[----:B------:R-:W-:Y:S01]  /*1930*/  ULEA.HI UR6, UR16, UR6, URZ, 0x1c ;  /* 0x0000000610067291 */ /* 0x000fe2000f8fe03f */
[----:B------:R-:W-:Y:S01]  /*1940*/  UMOV UR21, 0x80000020 ;  /* 0x8000002000157882 */ /* 0x000fe20000000000 */
[----:B------:R-:W-:-:S02]  /*1950*/  UMOV UR23, 0x40000040 ;  /* 0x4000004000177882 */ /* 0x000fc40000000000 */
[----:B------:R-:W-:Y:S01]  /*1960*/  ULOP3.LUT UR6, UR6, 0x3fff, URZ, 0xc0, !UPT ;  /* 0x00003fff06067892 */ /* 0x000fe2000f8ec03f */
[----:B------:R-:W-:Y:S01]  /*1970*/  UMOV UR22, UR8 ;  /* 0x0000000800167c82 */ /* 0x000fe20008000000 */
[----:B------:R-:W-:Y:S02]  /*1980*/  UIADD3 UR18, UR18, 0x20, URZ ;  /* 0x0000002012127890 */ /* 0x000fe4000fffe03f */
[----:B------:R-:W-:-:S03]  /*1990*/  UIADD3 UR5, UR5, 0x1, URZ ;  /* 0x0000000105057890 */ /* 0x000fc6000fffe03f */
[----:B------:R-:W-:Y:S01]  /*19a0*/  UMOV UR20, UR6 ;  /* 0x0000000600147c82 */ /* 0x000fe20008000000 */
[----:B------:R-:W-:Y:S01]  /*19b0*/  UMOV UR7, URZ ;  /* 0x0000003f00077c82 */ /* 0x000fe20008000000 */
[----:B------:R-:W-:Y:S01]  /*19c0*/  HGMMA.64x64x16.F32 R24, gdesc[UR20].tnspB, R24 ;  /* 0x40e00000141879f0 */ /* 0x000fe20008700818 */
[----:B------:R-:W-:Y:S01]  /*19d0*/  UMOV UR20, 0xfffffffe ;  /* 0xfffffffe00147882 */ /* 0x000fe20000000000 */
[----:B------:R-:W-:Y:S01]  /*19e0*/  UMOV UR21, 0x7fffffdf ;  /* 0x7fffffdf00157882 */ /* 0x000fe20000000000 */
[----:B------:R-:W-:Y:S01]  /*19f0*/  UMOV UR22, 0x80 ;  /* 0x0000008000167882 */ /* 0x000fe20000000000 */
[----:B------:R-:W-:Y:S01]  /*1a00*/  UMOV UR23, 0x40000040 ;  /* 0x4000004000177882 */ /* 0x000fe20000000000 */
[----:B------:R-:W-:Y:S01]  /*1a10*/  UMOV UR9, URZ ;  /* 0x0000003f00097c82 */ /* 0x000fe20008000000 */
[----:B------:R-:W-:Y:S01]  /*1a20*/  UIADD3.64 UR20, UR6, -UR20, URZ ;  /* 0x8000001406147297 */ /* 0x000fe2000fffe03f */
[----:B-1----:R-:W-:Y:S01]  /*1a30*/  ISETP.LE.AND P0, PT, R2, UR18, PT ;  /* 0x0000001202007c0c */ /* 0x002fe2000bf03270 */
[----:B------:R-:W-:-:S02]  /*1a40*/  UIADD3.64 UR22, UR8, UR22, URZ ;  /* 0x0000001608167297 */ /* 0x000fc4000fffe03f */
[----:B------:R-:W-:-:S04]  /*1a50*/  UISETP.NE.U32.AND UP0, UPT, UR5, 0x4, UPT ;  /* 0x000000040500788c */ /* 0x000fc8000bf05070 */
[----:B------:R-:W-:Y:S02]  /*1a60*/  USEL UR6, URZ, 0x1, UP0 ;  /* 0x000000013f067887 */ /* 0x000fe40008000000 */
[----:B------:R-:W-:Y:S02]  /*1a70*/  USEL UR5, UR5, URZ, UP0 ;  /* 0x0000003f05057287 */ /* 0x000fe40008000000 */
[----:B------:R-:W-:Y:S01]  /*1a80*/  ULOP3.LUT UR4, UR4, UR6, URZ, 0x3c, !UPT ;  /* 0x0000000604047292 */ /* 0x000fe2000f8e3c3f */
[----:B------:R-:W-:Y:S01]  /*1a90*/  HGMMA.64x64x16.F32 R24, gdesc[UR20].tnspB, R24, gsb0 ;  /* 0x40e00000141879f0 */ /* 0x000fe20008000818 */
[----:B------:R-:W-:Y:S10]  /*1aa0*/  @!P0 BRA `(.L_x_49) ;  /* 0xfffffffc00008947 */ /* 0x000ff4000383ffff */
.L_x_47:
[----:B------:R-:W-:Y:S02]  /*1ab0*/  WARPGROUP.DEPBAR.LE gsb0, 0x0 ;  /* 0x00008000000079c5 */ /* 0x000fe40000010000 */
[----:B----4-:R-:W-:Y:S01]  /*1ac0*/  BAR.SYNC.DEFER_BLOCKING 0x0 ;  /* 0x0000000000007b1d */ /* 0x010fe20000010000 */
[C---:B-1----:R-:W-:Y:S01]  /*1ad0*/  IMAD.SHL.U32 R2, R0.reuse, 0x80, RZ ;  /* 0x0000008000027824 */ /* 0x042fe200078e00ff */
[----:B------:R-:W-:Y:S01]  /*1ae0*/  F2FP.F16.F32.PACK_AB R24, R25, R24 ;  /* 0x000000181918723e */ /* 0x000fe200000000ff */
[----:B------:R-:W-:Y:S01]  /*1af0*/  IMAD.SHL.U32 R3, R0, 0x40, RZ ;  /* 0x0000004000037824 */ /* 0x000fe200078e00ff */
[----:B------:R-:W-:Y:S02]  /*1b00*/  F2FP.F16.F32.PACK_AB R25, R27, R26 ;  /* 0x0000001a1b19723e */ /* 0x000fe400000000ff */
[----:B------:R-:W-:Y:S02]  /*1b10*/  ELECT P0, URZ, PT ;  /* 0x00000000003f782f */ /* 0x000fe40003800000 */
[----:B------:R-:W-:Y:S01]  /*1b20*/  LOP3.LUT R2, R2, 0x780, RZ, 0xc0, !PT ;  /* 0x0000078002027812 */ /* 0x000fe200078ec0ff */
[----:B------:R-:W-:Y:S01]  /*1b30*/  UMOV UR13, UR10 ;  /* 0x0000000a000d7c82 */ /* 0x000fe20008000000 */
[----:B------:R-:W-:Y:S01]  /*1b40*/  F2FP.F16.F32.PACK_AB R32, R33, R32 ;  /* 0x000000202120723e */ /* 0x000fe200000000ff */
[----:B--2---:R-:W-:Y:S01]  /*1b50*/  UMOV UR14, UR19 ;  /* 0x00000013000e7c82 */ /* 0x004fe20008000000 */
[----:B-----5:R-:W-:Y:S01]  /*1b60*/  LOP3.LUT R4, R2, 0x3800, R3, 0xf8, !PT ;  /* 0x0000380002047812 */ /* 0x020fe200078ef803 */
[----:B------:R-:W-:Y:S01]  /*1b70*/  IMAD.SHL.U32 R2, R0, 0x10, RZ ;  /* 0x0000001000027824 */ /* 0x000fe200078e00ff */
[----:B------:R-:W-:-:S02]  /*1b80*/  F2FP.F16.F32.PACK_AB R26, R29, R28 ;  /* 0x0000001c1d1a723e */ /* 0x000fc400000000ff */
[----:B------:R-:W-:Y:S02]  /*1b90*/  F2FP.F16.F32.PACK_AB R27, R31, R30 ;  /* 0x0000001e1f1b723e */ /* 0x000fe400000000ff */
[----:B------:R-:W-:Y:S02]  /*1ba0*/  LOP3.LUT R3, R2, 0x70, RZ, 0xc0, !PT ;  /* 0x0000007002037812 */ /* 0x000fe400078ec0ff */
[----:B------:R-:W-:Y:S02]  /*1bb0*/  F2FP.F16.F32.PACK_AB R33, R35, R34 ;  /* 0x000000222321723e */ /* 0x000fe400000000ff */
[----:B------:R-:W-:Y:S02]  /*1bc0*/  LOP3.LUT R3, R3, 0x10, R0, 0x78, !PT ;  /* 0x0000001003037812 */ /* 0x000fe400078e7800 */
[----:B------:R-:W-:Y:S01]  /*1bd0*/  F2FP.F16.F32.PACK_AB R40, R41, R40 ;  /* 0x000000282928723e */ /* 0x000fe200000000ff */
[----:B------:R-:W1:Y:S02]  /*1be0*/  @!P2 SYNCS.CCTL.IV [UR12+0xc000] ;  /* 0x00c00000ff00a9b1 */ /* 0x000e64000800000c */
[----:B-1----:R-:W-:Y:S01]  /*1bf0*/  BAR.SYNC.DEFER_BLOCKING 0x0 ;  /* 0x0000000000007b1d */ /* 0x002fe20000010000 */
[----:B------:R-:W-:-:S02]  /*1c00*/  LOP3.LUT R3, R4, R3, RZ, 0xfc, !PT ;  /* 0x0000000304037212 */ /* 0x000fc400078efcff */
[----:B------:R-:W-:Y:S02]  /*1c10*/  F2FP.F16.F32.PACK_AB R34, R37, R36 ;  /* 0x000000242522723e */ /* 0x000fe400000000ff */
[C---:B------:R-:W-:Y:S01]  /*1c20*/  LOP3.LUT R2, R3.reuse, 0x20, RZ, 0x3c, !PT ;  /* 0x0000002003027812 */ /* 0x040fe200078e3cff */
[C---:B------:R-:W-:Y:S01]  /*1c30*/  VIADD R0, R3.reuse, UR12 ;  /* 0x0000000c03007c36 */ /* 0x040fe20008000000 */
[C---:B------:R-:W-:Y:S02]  /*1c40*/  LOP3.LUT R4, R3.reuse, 0x40, RZ, 0x3c, !PT ;  /* 0x0000004003047812 */ /* 0x040fe400078e3cff */
[----:B------:R-:W-:Y:S01]  /*1c50*/  LOP3.LUT R3, R3, 0x60, RZ, 0x3c, !PT ;  /* 0x0000006003037812 */ /* 0x000fe200078e3cff */
[----:B------:R-:W-:Y:S01]  /*1c60*/  VIADD R2, R2, UR12 ;  /* 0x0000000c02027c36 */ /* 0x000fe20008000000 */
[----:B------:R-:W-:Y:S01]  /*1c70*/  F2FP.F16.F32.PACK_AB R35, R39, R38 ;  /* 0x000000262723723e */ /* 0x000fe200000000ff */
[----:B------:R-:W-:Y:S01]  /*1c80*/  VIADD R4, R4, UR12 ;  /* 0x0000000c04047c36 */ /* 0x000fe20008000000 */
[----:B------:R-:W-:Y:S01]  /*1c90*/  F2FP.F16.F32.PACK_AB R41, R43, R42 ;  /* 0x0000002a2b29723e */ /* 0x000fe200000000ff */
[----:B------:R-:W-:Y:S01]  /*1ca0*/  VIADD R3, R3, UR12 ;  /* 0x0000000c03037c36 */ /* 0x000fe20008000000 */
[----:B------:R-:W-:-:S02]  /*1cb0*/  F2FP.F16.F32.PACK_AB R48, R49, R48 ;  /* 0x000000303130723e */ /* 0x000fc400000000ff */
[----:B------:R-:W-:Y:S02]  /*1cc0*/  F2FP.F16.F32.PACK_AB R42, R45, R44 ;  /* 0x0000002c2d2a723e */ /* 0x000fe400000000ff */
[----:B------:R-:W-:Y:S02]  /*1cd0*/  F2FP.F16.F32.PACK_AB R43, R47, R46 ;  /* 0x0000002e2f2b723e */ /* 0x000fe400000000ff */
[----:B------:R-:W-:Y:S02]  /*1ce0*/  F2FP.F16.F32.PACK_AB R49, R51, R50 ;  /* 0x000000323331723e */ /* 0x000fe400000000ff */
[----:B------:R-:W-:Y:S01]  /*1cf0*/  F2FP.F16.F32.PACK_AB R50, R53, R52 ;  /* 0x000000343532723e */ /* 0x000fe200000000ff */
[----:B------:R-:W1:Y:S02]  /*1d00*/  @!P2 SYNCS.CCTL.IV [UR12+0xc008] ;  /* 0x00c00800ff00a9b1 */ /* 0x000e64000800000c */
[----:B-1----:R-:W-:Y:S01]  /*1d10*/  BAR.SYNC.DEFER_BLOCKING 0x0 ;  /* 0x0000000000007b1d */ /* 0x002fe20000010000 */
[----:B------:R-:W-:-:S02]  /*1d20*/  F2FP.F16.F32.PACK_AB R51, R55, R54 ;  /* 0x000000363733723e */ /* 0x000fc400000000ff */
[----:B------:R-:W-:-:S13]  /*1d30*/  ISETP.LT.U32.AND P0, PT, R6, 0x20, P0 ;  /* 0x000000200600780c */ /* 0x000fda0000701070 */
[----:B------:R-:W-:Y:S01]  /*1d40*/  VOTEU.ANY UP0, P0 ;  /* 0x00000000003f7886 */ /* 0x000fe20000000100 */
[----:B------:R-:W-:-:S04]  /*1d50*/  VOTEU.ANY UP1, P0 ;  /* 0x00000000003f7886 */ /* 0x000fc80000020100 */
[----:B------:R-:W-:Y:S01]  /*1d60*/  @UP0 UMOV UR6, UR28 ;  /* 0x0000001c00060c82 */ /* 0x000fe20008000000 */
[----:B------:R-:W-:Y:S01]  /*1d70*/  @UP0 UMOV UR7, UR29 ;  /* 0x0000001d00070c82 */ /* 0x000fe20008000000 */
[----:B------:R-:W1:Y:S02]  /*1d80*/  @!P2 SYNCS.CCTL.IV [UR12+0xc010] ;  /* 0x00c01000ff00a9b1 */ /* 0x000e64000800000c */
[----:B-1----:R-:W-:Y:S06]  /*1d90*/  BAR.SYNC.DEFER_BLOCKING 0x0 ;  /* 0x0000000000007b1d */ /* 0x002fec0000010000 */
[----:B------:R-:W1:Y:S02]  /*1da0*/  @!P2 SYNCS.CCTL.IV [UR12+0xc018] ;  /* 0x00c01800ff00a9b1 */ /* 0x000e64000800000c */
[----:B-1----:R-:W-:Y:S04]  /*1db0*/  STSM.16.M88.4 [R0], R24 ;  /* 0x0000001800007844 */ /* 0x002fe80000000200 */
[----:B------:R-:W-:Y:S04]  /*1dc0*/  STSM.16.M88.4 [R2], R32 ;  /* 0x0000002002007844 */ /* 0x000fe80000000200 */
[----:B------:R-:W-:Y:S04]  /*1dd0*/  STSM.16.M88.4 [R4], R40 ;  /* 0x0000002804007844 */ /* 0x000fe80000000200 */
[----:B------:R-:W-:Y:S01]  /*1de0*/  STSM.16.M88.4 [R3], R48 ;  /* 0x0000003003007844 */ /* 0x000fe20000000200 */
[----:B------:R1:W-:Y:S06]  /*1df0*/  MEMBAR.ALL.CTA ;  /* 0x0000000000007992 */ /* 0x0003ec0000008000 */
[----:B-1----:R-:W1:Y:S02]  /*1e00*/  FENCE.VIEW.ASYNC.S ;  /* 0x00000000000073c6 */ /* 0x002e640000000000 */
[----:B-1----:R-:W-:Y:S06]  /*1e10*/  BAR.SYNC.DEFER_BLOCKING 0x0 ;  /* 0x0000000000007b1d */ /* 0x002fec0000010000 */
[----:B------:R1:W-:Y:S01]  /*1e20*/  @UP1 UTMASTG.2D [UR12], [UR6] ;  /* 0x0000000c060013b5 */ /* 0x0003e20008008000 */
[----:B------:R0:W-:Y:S01]  /*1e30*/  UTMACMDFLUSH ;  /* 0x00000000000079b7 */ /* 0x0001e20000000000 */
[----:B------:R-:W-:-:S04]  /*1e40*/  DEPBAR.LE SB0, 0x0 ;  /* 0x000080000000791a */ /* 0x000fc80000000000 */
[----:B------:R-:W-:Y:S06]  /*1e50*/  BAR.SYNC.DEFER_BLOCKING 0x0 ;  /* 0x0000000000007b1d */ /* 0x000fec0000010000 */
[----:B-1----:R-:W-:Y:S05]  /*1e60*/  EXIT ;  /* 0x000000000000794d */ /* 0x002fea0003800000 */
.L_x_48:
[----:B------:R-:W1:Y:S02]  /*1e70*/  SYNCS.PHASECHK.TRANS64.TRYWAIT P0, [UR20+0xc000], R2 ;  /* 0x00c00002ff0075a7 */ /* 0x000e640008000154 */
[----:B-1----:R-:W-:Y:S05]  /*1e80*/  @!P0 BRA `(.L_x_48) ;  /* 0xfffffffc00f88947 */ /* 0x002fea000383ffff */
[----:B------:R-:W-:Y:S05]  /*1e90*/  BRA `(.L_x_50) ;  /* 0xfffffff800887947 */ /* 0x000fea000383ffff */
.L_x_51:
[----:B------:R-:W-:-:S00]  /*1ea0*/  BRA `(.L_x_51) ;  /* 0xfffffffc00fc7947 */ /* 0x000fc0000383ffff */
[----:B------:R-:W-:-:S00]  /*1eb0*/  NOP ;  /* 0x0000000000007918 */ /* 0x000fc00000000000 */
        /* <DEDUP_REMOVED lines=12> */
.L_x_52:


//--------------------- .nv.shared.gluon_wgmma    --------------------------
	.section	.nv.shared.gluon_wgmma,"aw",@nobits
	.sectionflags	@""
	.align	16
	.zero		1024


//--------------------- .nv.shared.reserved.0     --------------------------
	.section	.nv.shared.reserved.0,"aw",@nobits
	.weak		__nv_reservedSMEM_offset_0_alias
	.size		__nv_reservedSMEM_offset_0_alias, 0, 0
	.other		__nv_reservedSMEM_offset_0_alias,@"STO_CUDA_RESERVED_SHARED STV_DEFAULT"
__nv_reservedSMEM_offset_0_alias:
	.zero		0


//--------------------- .nv.constant0.gluon_wgmma --------------------------
	.section	.nv.constant0.gluon_wgmma,"a",@progbits
	.sectionflags	@""
	.align	4
.nv.constant0.gluon_wgmma:
	.zero		608


//--------------------- SYMBOLS --------------------------

	.type		.nv.reservedSmem.offset0,@object
	.size		.nv.reservedSmem.offset0,0x4
